//
// Generated by NVIDIA NVVM Compiler
//
// Compiler Build ID: CL-36424714
// Cuda compilation tools, release 13.0, V13.0.88
// Based on NVVM 20.0.0
//

.version 9.0
.target sm_100
.address_size 64

	// .globl	_Z3fftP7double2S0_ii
.extern .func  (.param .b32 func_retval0) vprintf
(
	.param .b64 vprintf_param_0,
	.param .b64 vprintf_param_1
)
;
.func  (.param .align 16 .b8 func_retval0[16]) __internal_trig_reduction_slowpathd
(
	.param .b64 __internal_trig_reduction_slowpathd_param_0
)
;
.global .align 1 .b8 $str[11] = {37, 100, 44, 37, 108, 102, 44, 37, 100, 10};
.global .align 8 .b8 __cudart_i2opi_d[144] = {8, 93, 141, 31, 177, 95, 251, 107, 234, 146, 82, 138, 247, 57, 7, 61, 123, 241, 229, 235, 199, 186, 39, 117, 45, 234, 95, 158, 102, 63, 70, 79, 183, 9, 203, 39, 207, 126, 54, 109, 31, 109, 10, 90, 139, 17, 47, 239, 15, 152, 5, 222, 255, 151, 248, 31, 59, 40, 249, 189, 139, 95, 132, 156, 244, 57, 83, 131, 57, 214, 145, 57, 65, 126, 95, 180, 38, 112, 156, 233, 132, 68, 187, 46, 245, 53, 130, 232, 62, 167, 41, 177, 28, 235, 29, 254, 28, 146, 209, 9, 234, 46, 73, 6, 224, 210, 77, 66, 58, 110, 36, 183, 97, 197, 187, 222, 171, 99, 81, 254, 65, 144, 67, 60, 153, 149, 98, 219, 192, 221, 52, 245, 209, 87, 39, 252, 41, 21, 68, 78, 110, 131, 249, 162};
.global .align 16 .b8 __cudart_sin_cos_coeffs[128] = {70, 210, 176, 44, 241, 229, 90, 190, 146, 227, 172, 105, 227, 29, 199, 62, 161, 98, 219, 25, 160, 1, 42, 191, 24, 8, 17, 17, 17, 17, 129, 63, 84, 85, 85, 85, 85, 85, 197, 191, 0, 0, 0, 0, 0, 0, 0, 0, 0, 0, 0, 0, 0, 0, 0, 0, 100, 129, 253, 32, 131, 255, 168, 189, 40, 133, 239, 193, 167, 238, 33, 62, 217, 230, 6, 142, 79, 126, 146, 190, 233, 188, 221, 25, 160, 1, 250, 62, 71, 93, 193, 22, 108, 193, 86, 191, 81, 85, 85, 85, 85, 85, 165, 63, 0, 0, 0, 0, 0, 0, 224, 191, 0, 0, 0, 0, 0, 0, 240, 63};

.visible .entry _Z3fftP7double2S0_ii(
	.param .u64 .ptr .align 1 _Z3fftP7double2S0_ii_param_0,
	.param .u64 .ptr .align 1 _Z3fftP7double2S0_ii_param_1,
	.param .u32 _Z3fftP7double2S0_ii_param_2,
	.param .u32 _Z3fftP7double2S0_ii_param_3
)
{
	.local .align 8 .b8 	__local_depot0[24];
	.reg .b64 	%SP;
	.reg .b64 	%SPL;
	.reg .pred 	%p<13>;
	.reg .b32 	%r<48>;
	.reg .b64 	%rd<27>;
	.reg .b64 	%fd<90>;

	mov.u64 	%SPL, __local_depot0;
	cvta.local.u64 	%SP, %SPL;
	ld.param.u64 	%rd2, [_Z3fftP7double2S0_ii_param_0];
	ld.param.u64 	%rd3, [_Z3fftP7double2S0_ii_param_1];
	ld.param.u32 	%r15, [_Z3fftP7double2S0_ii_param_2];
	cvta.to.global.u64 	%rd1, %rd3;
	mov.u32 	%r16, %ntid.x;
	mov.u32 	%r17, %ctaid.x;
	mov.u32 	%r18, %tid.x;
	mad.lo.s32 	%r1, %r16, %r17, %r18;
	shr.u32 	%r19, %r15, 31;
	add.s32 	%r20, %r15, %r19;
	shr.s32 	%r2, %r20, 1;
	setp.ge.s32 	%p1, %r1, %r2;
	@%p1 bra 	$L__BB0_15;
	cvta.to.global.u64 	%rd4, %rd2;
	mul.wide.s32 	%rd5, %r1, 16;
	add.s64 	%rd6, %rd1, %rd5;
	add.s64 	%rd7, %rd4, %rd5;
	ld.global.v2.f64 	{%fd14, %fd15}, [%rd7];
	st.global.v2.f64 	[%rd6], {%fd14, %fd15};
	mul.wide.s32 	%rd8, %r2, 16;
	add.s64 	%rd9, %rd6, %rd8;
	add.s64 	%rd10, %rd7, %rd8;
	ld.global.v2.f64 	{%fd16, %fd17}, [%rd10];
	st.global.v2.f64 	[%rd9], {%fd16, %fd17};
	setp.lt.s32 	%p2, %r15, 4;
	@%p2 bra 	$L__BB0_15;
	cvt.rn.f64.u32 	%fd18, %r15;
	mov.f64 	%fd19, 0dC00921FB54442D18;
	div.rn.f64 	%fd1, %fd19, %fd18;
	mov.b32 	%r44, 1;
	add.u64 	%rd11, %SP, 0;
$L__BB0_3:
	add.s32 	%r22, %r44, -1;
	not.b32 	%r23, %r44;
	and.b32  	%r24, %r23, %r22;
	popc.b32 	%r25, %r24;
	shr.u32 	%r26, %r15, %r25;
	shr.u32 	%r4, %r26, 1;
	cvt.rn.f64.u32 	%fd20, %r44;
	div.rn.f64 	%fd21, %fd1, %fd20;
	div.s32 	%r5, %r1, %r4;
	add.s32 	%r27, %r5, 1;
	cvt.rn.f64.s32 	%fd22, %r27;
	mul.f64 	%fd2, %fd21, %fd22;
	setp.ne.s32 	%p3, %r44, 1;
	@%p3 bra 	$L__BB0_5;
	cvta.to.local.u64 	%rd12, %rd11;
	st.local.u32 	[%rd12], %r1;
	st.local.f64 	[%rd12+8], %fd2;
	st.local.u32 	[%rd12+16], %r4;
	mov.u64 	%rd13, $str;
	cvta.global.u64 	%rd14, %rd13;
	{ // callseq 0, 0
	.param .b64 param0;
	st.param.b64 	[param0], %rd14;
	.param .b64 param1;
	st.param.b64 	[param1], %rd11;
	.param .b32 retval0;
	call.uni (retval0), 
	vprintf, 
	(
	param0, 
	param1
	);
	ld.param.b32 	%r28, [retval0];
	} // callseq 0
$L__BB0_5:
	abs.f64 	%fd3, %fd2;
	setp.neu.f64 	%p4, %fd3, 0d7FF0000000000000;
	@%p4 bra 	$L__BB0_7;
	mov.f64 	%fd28, 0d0000000000000000;
	mul.rn.f64 	%fd88, %fd2, %fd28;
	mov.b32 	%r46, 1;
	bra.uni 	$L__BB0_10;
$L__BB0_7:
	mul.f64 	%fd23, %fd2, 0d3FE45F306DC9C883;
	cvt.rni.s32.f64 	%r45, %fd23;
	cvt.rn.f64.s32 	%fd24, %r45;
	fma.rn.f64 	%fd25, %fd24, 0dBFF921FB54442D18, %fd2;
	fma.rn.f64 	%fd26, %fd24, 0dBC91A62633145C00, %fd25;
	fma.rn.f64 	%fd88, %fd24, 0dB97B839A252049C0, %fd26;
	setp.ltu.f64 	%p5, %fd3, 0d41E0000000000000;
	@%p5 bra 	$L__BB0_9;
	{ // callseq 1, 0
	.param .b64 param0;
	st.param.f64 	[param0], %fd2;
	.param .align 16 .b8 retval0[16];
	call.uni (retval0), 
	__internal_trig_reduction_slowpathd, 
	(
	param0
	);
	ld.param.f64 	%fd88, [retval0];
	ld.param.b32 	%r45, [retval0+8];
	} // callseq 1
$L__BB0_9:
	add.s32 	%r46, %r45, 1;
$L__BB0_10:
	setp.neu.f64 	%p6, %fd3, 0d7FF0000000000000;
	shl.b32 	%r32, %r46, 6;
	cvt.u64.u32 	%rd15, %r32;
	and.b64  	%rd16, %rd15, 64;
	mov.u64 	%rd17, __cudart_sin_cos_coeffs;
	add.s64 	%rd18, %rd17, %rd16;
	mul.rn.f64 	%fd29, %fd88, %fd88;
	and.b32  	%r33, %r46, 1;
	setp.eq.b32 	%p7, %r33, 1;
	selp.f64 	%fd30, 0dBDA8FF8320FD8164, 0d3DE5DB65F9785EBA, %p7;
	ld.global.nc.v2.f64 	{%fd31, %fd32}, [%rd18];
	fma.rn.f64 	%fd33, %fd30, %fd29, %fd31;
	fma.rn.f64 	%fd34, %fd33, %fd29, %fd32;
	ld.global.nc.v2.f64 	{%fd35, %fd36}, [%rd18+16];
	fma.rn.f64 	%fd37, %fd34, %fd29, %fd35;
	fma.rn.f64 	%fd38, %fd37, %fd29, %fd36;
	ld.global.nc.v2.f64 	{%fd39, %fd40}, [%rd18+32];
	fma.rn.f64 	%fd41, %fd38, %fd29, %fd39;
	fma.rn.f64 	%fd42, %fd41, %fd29, %fd40;
	fma.rn.f64 	%fd43, %fd42, %fd88, %fd88;
	fma.rn.f64 	%fd44, %fd42, %fd29, 0d3FF0000000000000;
	selp.f64 	%fd45, %fd44, %fd43, %p7;
	and.b32  	%r34, %r46, 2;
	setp.eq.s32 	%p8, %r34, 0;
	mov.f64 	%fd46, 0d0000000000000000;
	sub.f64 	%fd47, %fd46, %fd45;
	selp.f64 	%fd9, %fd45, %fd47, %p8;
	@%p6 bra 	$L__BB0_12;
	mov.f64 	%fd53, 0d0000000000000000;
	mul.rn.f64 	%fd89, %fd2, %fd53;
	mov.b32 	%r47, 0;
	bra.uni 	$L__BB0_14;
$L__BB0_12:
	mul.f64 	%fd48, %fd2, 0d3FE45F306DC9C883;
	cvt.rni.s32.f64 	%r47, %fd48;
	cvt.rn.f64.s32 	%fd49, %r47;
	fma.rn.f64 	%fd50, %fd49, 0dBFF921FB54442D18, %fd2;
	fma.rn.f64 	%fd51, %fd49, 0dBC91A62633145C00, %fd50;
	fma.rn.f64 	%fd89, %fd49, 0dB97B839A252049C0, %fd51;
	setp.ltu.f64 	%p9, %fd3, 0d41E0000000000000;
	@%p9 bra 	$L__BB0_14;
	{ // callseq 2, 0
	.param .b64 param0;
	st.param.f64 	[param0], %fd2;
	.param .align 16 .b8 retval0[16];
	call.uni (retval0), 
	__internal_trig_reduction_slowpathd, 
	(
	param0
	);
	ld.param.f64 	%fd89, [retval0];
	ld.param.b32 	%r47, [retval0+8];
	} // callseq 2
$L__BB0_14:
	shl.b32 	%r37, %r47, 6;
	cvt.u64.u32 	%rd19, %r37;
	and.b64  	%rd20, %rd19, 64;
	add.s64 	%rd22, %rd17, %rd20;
	mul.rn.f64 	%fd54, %fd89, %fd89;
	and.b32  	%r38, %r47, 1;
	setp.eq.b32 	%p10, %r38, 1;
	selp.f64 	%fd55, 0dBDA8FF8320FD8164, 0d3DE5DB65F9785EBA, %p10;
	ld.global.nc.v2.f64 	{%fd56, %fd57}, [%rd22];
	fma.rn.f64 	%fd58, %fd55, %fd54, %fd56;
	fma.rn.f64 	%fd59, %fd58, %fd54, %fd57;
	ld.global.nc.v2.f64 	{%fd60, %fd61}, [%rd22+16];
	fma.rn.f64 	%fd62, %fd59, %fd54, %fd60;
	fma.rn.f64 	%fd63, %fd62, %fd54, %fd61;
	ld.global.nc.v2.f64 	{%fd64, %fd65}, [%rd22+32];
	fma.rn.f64 	%fd66, %fd63, %fd54, %fd64;
	fma.rn.f64 	%fd67, %fd66, %fd54, %fd65;
	fma.rn.f64 	%fd68, %fd67, %fd89, %fd89;
	fma.rn.f64 	%fd69, %fd67, %fd54, 0d3FF0000000000000;
	selp.f64 	%fd70, %fd69, %fd68, %p10;
	and.b32  	%r39, %r47, 2;
	setp.eq.s32 	%p11, %r39, 0;
	mov.f64 	%fd71, 0d0000000000000000;
	sub.f64 	%fd72, %fd71, %fd70;
	selp.f64 	%fd73, %fd70, %fd72, %p11;
	mul.lo.s32 	%r40, %r5, %r4;
	shl.b32 	%r41, %r40, 1;
	rem.s32 	%r42, %r1, %r4;
	add.s32 	%r43, %r42, %r41;
	mul.wide.s32 	%rd23, %r43, 16;
	add.s64 	%rd24, %rd1, %rd23;
	ld.global.v2.f64 	{%fd74, %fd75}, [%rd24];
	mul.wide.u32 	%rd25, %r4, 16;
	add.s64 	%rd26, %rd24, %rd25;
	ld.global.v2.f64 	{%fd76, %fd77}, [%rd26];
	mul.f64 	%fd78, %fd9, %fd76;
	mul.f64 	%fd79, %fd77, %fd73;
	sub.f64 	%fd80, %fd78, %fd79;
	mul.f64 	%fd81, %fd76, %fd73;
	fma.rn.f64 	%fd82, %fd9, %fd77, %fd81;
	add.f64 	%fd83, %fd74, %fd80;
	add.f64 	%fd84, %fd75, %fd82;
	st.global.v2.f64 	[%rd24], {%fd83, %fd84};
	sub.f64 	%fd85, %fd80, %fd74;
	sub.f64 	%fd86, %fd82, %fd75;
	st.global.v2.f64 	[%rd26], {%fd85, %fd86};
	bar.sync 	0;
	shl.b32 	%r44, %r44, 1;
	setp.lt.s32 	%p12, %r44, %r2;
	@%p12 bra 	$L__BB0_3;
$L__BB0_15:
	ret;

}
	// .globl	_Z4fft2P7double2S0_i
.visible .entry _Z4fft2P7double2S0_i(
	.param .u64 .ptr .align 1 _Z4fft2P7double2S0_i_param_0,
	.param .u64 .ptr .align 1 _Z4fft2P7double2S0_i_param_1,
	.param .u32 _Z4fft2P7double2S0_i_param_2
)
{
	.reg .pred 	%p<24>;
	.reg .b32 	%r<77>;
	.reg .b64 	%rd<53>;
	.reg .b64 	%fd<92>;

	ld.param.u64 	%rd22, [_Z4fft2P7double2S0_i_param_1];
	ld.param.u32 	%r30, [_Z4fft2P7double2S0_i_param_2];
	cvta.to.global.u64 	%rd23, %rd22;
	mov.u32 	%r31, %ntid.x;
	mov.u32 	%r32, %ctaid.x;
	mov.u32 	%r33, %tid.x;
	mad.lo.s32 	%r1, %r31, %r32, %r33;
	mul.wide.s32 	%rd24, %r1, 16;
	add.s64 	%rd1, %rd23, %rd24;
	mov.f64 	%fd90, 0d0000000000000000;
	st.global.v2.f64 	[%rd1], {%fd90, %fd90};
	setp.lt.s32 	%p1, %r30, 1;
	mov.f64 	%fd91, %fd90;
	@%p1 bra 	$L__BB1_36;
	shl.b32 	%r35, %r30, 1;
	cvt.u64.u32 	%rd2, %r35;
	shr.u32 	%r2, %r30, 1;
	cvt.rn.f64.u32 	%fd22, %r30;
	mov.f64 	%fd23, 0dC00921FB54442D18;
	div.rn.f64 	%fd24, %fd23, %fd22;
	cvt.rn.f64.s32 	%fd25, %r1;
	mul.f64 	%fd1, %fd24, %fd25;
	mov.f64 	%fd91, 0d0000000000000000;
	mov.b32 	%r64, 0;
	mov.u64 	%rd37, __cudart_sin_cos_coeffs;
	mov.f64 	%fd90, %fd91;
$L__BB1_2:
	and.b32  	%r36, %r64, 1;
	setp.eq.b32 	%p2, %r36, 1;
	selp.b32 	%r67, 3, 1, %p2;
	setp.eq.s32 	%p3, %r64, 0;
	@%p3 bra 	$L__BB1_13;
	mov.b64 	%rd47, 3;
	mov.u32 	%r66, %r64;
$L__BB1_4:
	and.b64  	%rd26, %rd47, 4294967295;
	mul.lo.s64 	%rd4, %rd26, %rd26;
	and.b64  	%rd27, %rd4, -4294967296;
	setp.ne.s64 	%p4, %rd27, 0;
	@%p4 bra 	$L__BB1_6;
	cvt.u32.u64 	%r37, %rd2;
	cvt.u32.u64 	%r38, %rd4;
	rem.u32 	%r39, %r38, %r37;
	cvt.u64.u32 	%rd47, %r39;
	bra.uni 	$L__BB1_7;
$L__BB1_6:
	rem.u64 	%rd47, %rd4, %rd2;
$L__BB1_7:
	and.b32  	%r40, %r66, 2;
	setp.eq.s32 	%p5, %r40, 0;
	@%p5 bra 	$L__BB1_12;
	cvt.u64.u32 	%rd28, %r67;
	mul.lo.s64 	%rd8, %rd47, %rd28;
	and.b64  	%rd29, %rd8, 9223372032559808512;
	setp.ne.s64 	%p6, %rd29, 0;
	@%p6 bra 	$L__BB1_10;
	cvt.u32.u64 	%r41, %rd2;
	cvt.u32.u64 	%r42, %rd8;
	rem.u32 	%r43, %r42, %r41;
	cvt.u64.u32 	%rd49, %r43;
	bra.uni 	$L__BB1_11;
$L__BB1_10:
	rem.u64 	%rd49, %rd8, %rd2;
$L__BB1_11:
	cvt.u32.u64 	%r67, %rd49;
$L__BB1_12:
	setp.gt.u32 	%p7, %r66, 1;
	shr.u32 	%r66, %r66, 1;
	@%p7 bra 	$L__BB1_4;
$L__BB1_13:
	setp.lt.u32 	%p8, %r64, %r2;
	@%p8 bra 	$L__BB1_26;
	not.b32 	%r44, %r64;
	add.s32 	%r70, %r30, %r44;
	and.b32  	%r45, %r70, 1;
	setp.eq.b32 	%p9, %r45, 1;
	selp.b32 	%r71, 3, 1, %p9;
	setp.eq.s32 	%p10, %r70, 0;
	@%p10 bra 	$L__BB1_25;
	mov.b64 	%rd50, 3;
$L__BB1_16:
	and.b64  	%rd31, %rd50, 4294967295;
	mul.lo.s64 	%rd13, %rd31, %rd31;
	and.b64  	%rd32, %rd13, -4294967296;
	setp.ne.s64 	%p11, %rd32, 0;
	@%p11 bra 	$L__BB1_18;
	cvt.u32.u64 	%r46, %rd2;
	cvt.u32.u64 	%r47, %rd13;
	rem.u32 	%r48, %r47, %r46;
	cvt.u64.u32 	%rd50, %r48;
	bra.uni 	$L__BB1_19;
$L__BB1_18:
	rem.u64 	%rd50, %rd13, %rd2;
$L__BB1_19:
	and.b32  	%r49, %r70, 2;
	setp.eq.s32 	%p12, %r49, 0;
	@%p12 bra 	$L__BB1_24;
	cvt.u64.u32 	%rd33, %r71;
	mul.lo.s64 	%rd17, %rd50, %rd33;
	and.b64  	%rd34, %rd17, 9223372032559808512;
	setp.ne.s64 	%p13, %rd34, 0;
	@%p13 bra 	$L__BB1_22;
	cvt.u32.u64 	%r50, %rd2;
	cvt.u32.u64 	%r51, %rd17;
	rem.u32 	%r52, %r51, %r50;
	cvt.u64.u32 	%rd52, %r52;
	bra.uni 	$L__BB1_23;
$L__BB1_22:
	rem.u64 	%rd52, %rd17, %rd2;
$L__BB1_23:
	cvt.u32.u64 	%r71, %rd52;
$L__BB1_24:
	setp.gt.u32 	%p14, %r70, 1;
	shr.u32 	%r70, %r70, 1;
	@%p14 bra 	$L__BB1_16;
$L__BB1_25:
	cvt.u32.u64 	%r53, %rd2;
	sub.s32 	%r67, %r53, %r71;
$L__BB1_26:
	cvt.rn.f64.s32 	%fd26, %r67;
	mul.f64 	%fd4, %fd1, %fd26;
	abs.f64 	%fd5, %fd4;
	setp.neu.f64 	%p15, %fd5, 0d7FF0000000000000;
	@%p15 bra 	$L__BB1_28;
	mov.f64 	%fd32, 0d0000000000000000;
	mul.rn.f64 	%fd88, %fd4, %fd32;
	mov.b32 	%r75, 1;
	bra.uni 	$L__BB1_31;
$L__BB1_28:
	mul.f64 	%fd27, %fd4, 0d3FE45F306DC9C883;
	cvt.rni.s32.f64 	%r74, %fd27;
	cvt.rn.f64.s32 	%fd28, %r74;
	fma.rn.f64 	%fd29, %fd28, 0dBFF921FB54442D18, %fd4;
	fma.rn.f64 	%fd30, %fd28, 0dBC91A62633145C00, %fd29;
	fma.rn.f64 	%fd88, %fd28, 0dB97B839A252049C0, %fd30;
	setp.ltu.f64 	%p16, %fd5, 0d41E0000000000000;
	@%p16 bra 	$L__BB1_30;
	{ // callseq 3, 0
	.param .b64 param0;
	st.param.f64 	[param0], %fd4;
	.param .align 16 .b8 retval0[16];
	call.uni (retval0), 
	__internal_trig_reduction_slowpathd, 
	(
	param0
	);
	ld.param.f64 	%fd88, [retval0];
	ld.param.b32 	%r74, [retval0+8];
	} // callseq 3
$L__BB1_30:
	add.s32 	%r75, %r74, 1;
$L__BB1_31:
	setp.neu.f64 	%p17, %fd5, 0d7FF0000000000000;
	shl.b32 	%r56, %r75, 6;
	cvt.u64.u32 	%rd35, %r56;
	and.b64  	%rd36, %rd35, 64;
	add.s64 	%rd38, %rd37, %rd36;
	mul.rn.f64 	%fd33, %fd88, %fd88;
	and.b32  	%r57, %r75, 1;
	setp.eq.b32 	%p18, %r57, 1;
	selp.f64 	%fd34, 0dBDA8FF8320FD8164, 0d3DE5DB65F9785EBA, %p18;
	ld.global.nc.v2.f64 	{%fd35, %fd36}, [%rd38];
	fma.rn.f64 	%fd37, %fd34, %fd33, %fd35;
	fma.rn.f64 	%fd38, %fd37, %fd33, %fd36;
	ld.global.nc.v2.f64 	{%fd39, %fd40}, [%rd38+16];
	fma.rn.f64 	%fd41, %fd38, %fd33, %fd39;
	fma.rn.f64 	%fd42, %fd41, %fd33, %fd40;
	ld.global.nc.v2.f64 	{%fd43, %fd44}, [%rd38+32];
	fma.rn.f64 	%fd45, %fd42, %fd33, %fd43;
	fma.rn.f64 	%fd46, %fd45, %fd33, %fd44;
	fma.rn.f64 	%fd47, %fd46, %fd88, %fd88;
	fma.rn.f64 	%fd48, %fd46, %fd33, 0d3FF0000000000000;
	selp.f64 	%fd49, %fd48, %fd47, %p18;
	and.b32  	%r58, %r75, 2;
	setp.eq.s32 	%p19, %r58, 0;
	mov.f64 	%fd50, 0d0000000000000000;
	sub.f64 	%fd51, %fd50, %fd49;
	selp.f64 	%fd11, %fd49, %fd51, %p19;
	@%p17 bra 	$L__BB1_33;
	mov.f64 	%fd57, 0d0000000000000000;
	mul.rn.f64 	%fd89, %fd4, %fd57;
	mov.b32 	%r76, 0;
	bra.uni 	$L__BB1_35;
$L__BB1_33:
	mul.f64 	%fd52, %fd4, 0d3FE45F306DC9C883;
	cvt.rni.s32.f64 	%r76, %fd52;
	cvt.rn.f64.s32 	%fd53, %r76;
	fma.rn.f64 	%fd54, %fd53, 0dBFF921FB54442D18, %fd4;
	fma.rn.f64 	%fd55, %fd53, 0dBC91A62633145C00, %fd54;
	fma.rn.f64 	%fd89, %fd53, 0dB97B839A252049C0, %fd55;
	setp.ltu.f64 	%p20, %fd5, 0d41E0000000000000;
	@%p20 bra 	$L__BB1_35;
	{ // callseq 4, 0
	.param .b64 param0;
	st.param.f64 	[param0], %fd4;
	.param .align 16 .b8 retval0[16];
	call.uni (retval0), 
	__internal_trig_reduction_slowpathd, 
	(
	param0
	);
	ld.param.f64 	%fd89, [retval0];
	ld.param.b32 	%r76, [retval0+8];
	} // callseq 4
$L__BB1_35:
	ld.param.u64 	%rd46, [_Z4fft2P7double2S0_i_param_0];
	shl.b32 	%r61, %r76, 6;
	cvt.u64.u32 	%rd39, %r61;
	and.b64  	%rd40, %rd39, 64;
	add.s64 	%rd42, %rd37, %rd40;
	mul.rn.f64 	%fd58, %fd89, %fd89;
	and.b32  	%r62, %r76, 1;
	setp.eq.b32 	%p21, %r62, 1;
	selp.f64 	%fd59, 0dBDA8FF8320FD8164, 0d3DE5DB65F9785EBA, %p21;
	ld.global.nc.v2.f64 	{%fd60, %fd61}, [%rd42];
	fma.rn.f64 	%fd62, %fd59, %fd58, %fd60;
	fma.rn.f64 	%fd63, %fd62, %fd58, %fd61;
	ld.global.nc.v2.f64 	{%fd64, %fd65}, [%rd42+16];
	fma.rn.f64 	%fd66, %fd63, %fd58, %fd64;
	fma.rn.f64 	%fd67, %fd66, %fd58, %fd65;
	ld.global.nc.v2.f64 	{%fd68, %fd69}, [%rd42+32];
	fma.rn.f64 	%fd70, %fd67, %fd58, %fd68;
	fma.rn.f64 	%fd71, %fd70, %fd58, %fd69;
	fma.rn.f64 	%fd72, %fd71, %fd89, %fd89;
	fma.rn.f64 	%fd73, %fd71, %fd58, 0d3FF0000000000000;
	selp.f64 	%fd74, %fd73, %fd72, %p21;
	and.b32  	%r63, %r76, 2;
	setp.eq.s32 	%p22, %r63, 0;
	mov.f64 	%fd75, 0d0000000000000000;
	sub.f64 	%fd76, %fd75, %fd74;
	selp.f64 	%fd77, %fd74, %fd76, %p22;
	cvta.to.global.u64 	%rd43, %rd46;
	mul.wide.u32 	%rd44, %r64, 16;
	add.s64 	%rd45, %rd43, %rd44;
	ld.global.v2.f64 	{%fd78, %fd79}, [%rd45];
	mul.f64 	%fd80, %fd11, %fd78;
	mul.f64 	%fd81, %fd79, %fd77;
	sub.f64 	%fd82, %fd80, %fd81;
	add.f64 	%fd90, %fd90, %fd82;
	mul.f64 	%fd83, %fd78, %fd77;
	fma.rn.f64 	%fd84, %fd11, %fd79, %fd83;
	add.f64 	%fd91, %fd91, %fd84;
	add.s32 	%r64, %r64, 1;
	setp.ne.s32 	%p23, %r64, %r30;
	@%p23 bra 	$L__BB1_2;
$L__BB1_36:
	st.global.v2.f64 	[%rd1], {%fd90, %fd91};
	ret;

}
.func  (.param .align 16 .b8 func_retval0[16]) __internal_trig_reduction_slowpathd(
	.param .b64 __internal_trig_reduction_slowpathd_param_0
)
{
	.local .align 8 .b8 	__local_depot2[40];
	.reg .b64 	%SP;
	.reg .b64 	%SPL;
	.reg .pred 	%p<10>;
	.reg .b32 	%r<47>;
	.reg .b64 	%rd<74>;
	.reg .b64 	%fd<5>;

	mov.u64 	%SPL, __local_depot2;
	ld.param.f64 	%fd4, [__internal_trig_reduction_slowpathd_param_0];
	add.u64 	%rd1, %SPL, 0;
	{
	.reg .b32 %temp; 
	mov.b64 	{%temp, %r1}, %fd4;
	}
	shr.u32 	%r2, %r1, 20;
	and.b32  	%r3, %r2, 2047;
	setp.eq.s32 	%p1, %r3, 2047;
	mov.b32 	%r46, 0;
	@%p1 bra 	$L__BB2_9;
	add.s32 	%r20, %r3, -1024;
	mov.b64 	%rd20, %fd4;
	shl.b64 	%rd2, %rd20, 11;
	shr.u32 	%r4, %r20, 6;
	sub.s32 	%r45, 15, %r4;
	sub.s32 	%r21, 19, %r4;
	setp.lt.u32 	%p2, %r20, 128;
	selp.b32 	%r6, 18, %r21, %p2;
	setp.ge.s32 	%p3, %r45, %r6;
	mov.b64 	%rd70, 0;
	@%p3 bra 	$L__BB2_4;
	add.s32 	%r23, %r6, %r4;
	neg.s32 	%r43, %r23;
	or.b64  	%rd3, %rd2, -9223372036854775808;
	mov.b64 	%rd70, 0;
	mov.b32 	%r42, 0;
	mov.u64 	%rd25, __cudart_i2opi_d;
	mov.u32 	%r44, %r45;
$L__BB2_3:
	.pragma "nounroll";
	mul.wide.s32 	%rd22, %r42, 8;
	add.s64 	%rd23, %rd1, %rd22;
	mul.wide.s32 	%rd24, %r44, 8;
	add.s64 	%rd26, %rd25, %rd24;
	ld.global.nc.u64 	%rd27, [%rd26];
	{
	.reg .u32 %r0, %r1, %r2, %r3, %alo, %ahi, %blo, %bhi, %clo, %chi;
	mov.b64 	{%alo,%ahi}, %rd27;
	mov.b64 	{%blo,%bhi}, %rd3;
	mov.b64 	{%clo,%chi}, %rd70;
	mad.lo.cc.u32 	%r0, %alo, %blo, %clo;
	madc.hi.cc.u32 	%r1, %alo, %blo, %chi;
	madc.hi.u32 	%r2, %alo, %bhi, 0;
	mad.lo.cc.u32 	%r1, %alo, %bhi, %r1;
	madc.hi.cc.u32 	%r2, %ahi, %blo, %r2;
	madc.hi.u32 	%r3, %ahi, %bhi, 0;
	mad.lo.cc.u32 	%r1, %ahi, %blo, %r1;
	madc.lo.cc.u32 	%r2, %ahi, %bhi, %r2;
	addc.u32 	%r3, %r3, 0;
	mov.b64 	%rd28, {%r0,%r1};
	mov.b64 	%rd70, {%r2,%r3};
	}
	st.local.u64 	[%rd23], %rd28;
	add.s32 	%r44, %r44, 1;
	add.s32 	%r43, %r43, 1;
	add.s32 	%r42, %r42, 1;
	setp.ne.s32 	%p4, %r43, -15;
	mov.u32 	%r45, %r6;
	@%p4 bra 	$L__BB2_3;
$L__BB2_4:
	cvt.s64.s32 	%rd29, %r45;
	cvt.u64.u32 	%rd30, %r4;
	add.s64 	%rd31, %rd30, %rd29;
	shl.b64 	%rd32, %rd31, 3;
	add.s64 	%rd33, %rd1, %rd32;
	st.local.u64 	[%rd33+-120], %rd70;
	and.b32  	%r15, %r2, 63;
	ld.local.u64 	%rd72, [%rd1+16];
	ld.local.u64 	%rd71, [%rd1+24];
	setp.eq.s32 	%p5, %r15, 0;
	@%p5 bra 	$L__BB2_6;
	shl.b64 	%rd34, %rd71, %r15;
	shr.u64 	%rd35, %rd72, 1;
	xor.b32  	%r24, %r15, 63;
	shr.u64 	%rd36, %rd35, %r24;
	or.b64  	%rd71, %rd34, %rd36;
	ld.local.u64 	%rd37, [%rd1+8];
	shl.b64 	%rd38, %rd72, %r15;
	shr.u64 	%rd39, %rd37, 1;
	shr.u64 	%rd40, %rd39, %r24;
	or.b64  	%rd72, %rd38, %rd40;
$L__BB2_6:
	and.b32  	%r25, %r1, -2147483648;
	shr.u64 	%rd41, %rd71, 62;
	cvt.u32.u64 	%r26, %rd41;
	mov.b64 	{%r27, %r28}, %rd71;
	mov.b64 	{%r29, %r30}, %rd72;
	shf.l.wrap.b32 	%r31, %r30, %r27, 2;
	shf.l.wrap.b32 	%r32, %r27, %r28, 2;
	mov.b64 	%rd42, {%r31, %r32};
	shl.b64 	%rd43, %rd72, 2;
	shr.u64 	%rd44, %rd42, 63;
	cvt.u32.u64 	%r33, %rd44;
	add.s32 	%r34, %r33, %r26;
	setp.eq.s32 	%p6, %r25, 0;
	neg.s32 	%r35, %r34;
	selp.b32 	%r46, %r34, %r35, %p6;
	setp.gt.s64 	%p7, %rd42, -1;
	mov.b64 	%rd45, 0;
	{
	.reg .u32 %r0, %r1, %r2, %r3, %a0, %a1, %a2, %a3, %b0, %b1, %b2, %b3;
	mov.b64 	{%a0,%a1}, %rd45;
	mov.b64 	{%a2,%a3}, %rd45;
	mov.b64 	{%b0,%b1}, %rd43;
	mov.b64 	{%b2,%b3}, %rd42;
	sub.cc.u32 	%r0, %a0, %b0;
	subc.cc.u32 	%r1, %a1, %b1;
	subc.cc.u32 	%r2, %a2, %b2;
	subc.u32 	%r3, %a3, %b3;
	mov.b64 	%rd46, {%r0,%r1};
	mov.b64 	%rd47, {%r2,%r3};
	}
	xor.b32  	%r36, %r25, -2147483648;
	selp.b64 	%rd73, %rd42, %rd47, %p7;
	selp.b64 	%rd14, %rd43, %rd46, %p7;
	selp.b32 	%r17, %r25, %r36, %p7;
	clz.b64 	%r37, %rd73;
	cvt.u64.u32 	%rd15, %r37;
	setp.eq.s32 	%p8, %r37, 0;
	@%p8 bra 	$L__BB2_8;
	cvt.u32.u64 	%r38, %rd15;
	and.b32  	%r39, %r38, 63;
	shl.b64 	%rd48, %rd73, %r39;
	shr.u64 	%rd49, %rd14, 1;
	not.b32 	%r40, %r38;
	and.b32  	%r41, %r40, 63;
	shr.u64 	%rd50, %rd49, %r41;
	or.b64  	%rd73, %rd48, %rd50;
$L__BB2_8:
	mov.b64 	%rd51, -3958705157555305931;
	{
	.reg .u32 %r0, %r1, %r2, %r3, %alo, %ahi, %blo, %bhi;
	mov.b64 	{%alo,%ahi}, %rd73;
	mov.b64 	{%blo,%bhi}, %rd51;
	mul.lo.u32 	%r0, %alo, %blo;
	mul.hi.u32 	%r1, %alo, %blo;
	mad.lo.cc.u32 	%r1, %alo, %bhi, %r1;
	madc.hi.u32 	%r2, %alo, %bhi, 0;
	mad.lo.cc.u32 	%r1, %ahi, %blo, %r1;
	madc.hi.cc.u32 	%r2, %ahi, %blo, %r2;
	madc.hi.u32 	%r3, %ahi, %bhi, 0;
	mad.lo.cc.u32 	%r2, %ahi, %bhi, %r2;
	addc.u32 	%r3, %r3, 0;
	mov.b64 	%rd52, {%r0,%r1};
	mov.b64 	%rd53, {%r2,%r3};
	}
	setp.gt.s64 	%p9, %rd53, 0;
	{
	.reg .u32 %r0, %r1, %r2, %r3, %a0, %a1, %a2, %a3, %b0, %b1, %b2, %b3;
	mov.b64 	{%a0,%a1}, %rd52;
	mov.b64 	{%a2,%a3}, %rd53;
	mov.b64 	{%b0,%b1}, %rd52;
	mov.b64 	{%b2,%b3}, %rd53;
	add.cc.u32 	%r0, %a0, %b0;
	addc.cc.u32 	%r1, %a1, %b1;
	addc.cc.u32 	%r2, %a2, %b2;
	addc.u32 	%r3, %a3, %b3;
	mov.b64 	%rd54, {%r0,%r1};
	mov.b64 	%rd55, {%r2,%r3};
	}
	selp.b64 	%rd56, %rd55, %rd53, %p9;
	selp.s64 	%rd57, -1, 0, %p9;
	sub.s64 	%rd58, %rd57, %rd15;
	cvt.u64.u32 	%rd59, %r17;
	shl.b64 	%rd60, %rd59, 32;
	add.s64 	%rd61, %rd56, 1;
	shr.u64 	%rd62, %rd61, 10;
	add.s64 	%rd63, %rd62, 1;
	shr.u64 	%rd64, %rd63, 1;
	shl.b64 	%rd65, %rd58, 52;
	add.s64 	%rd66, %rd65, %rd64;
	add.s64 	%rd67, %rd66, 4602678819172646912;
	or.b64  	%rd68, %rd67, %rd60;
	mov.b64 	%fd4, %rd68;
$L__BB2_9:
	st.param.f64 	[func_retval0], %fd4;
	st.param.b32 	[func_retval0+8], %r46;
	ret;

}


// ===== COMPILED SASS (sm_100) =====

	.target	sm_100

	.elftype	@"ET_EXEC"


//--------------------- .note.nv.tkinfo           --------------------------
	.section	.note.nv.tkinfo,"",@"SHT_NOTE"
	.sectionflags	@"SHF_NOTE_NV_TKINFO"
	.tkinfo
        /*0018*/ 	.word	0x00000002
        /*0030*/ 	.string	""
        /*0030*/ 	.string	"ptxas"
        /*0030*/ 	.string	"Cuda compilation tools, release 13.0, V13.0.88"
        /*0030*/ 	.string	"Build cuda_13.0.r13.0/compiler.36424714_0"
        /*0030*/ 	.string	"-arch sm_100 -m 64 "



//--------------------- .note.nv.cuinfo           --------------------------
	.section	.note.nv.cuinfo,"",@"SHT_NOTE"
	.sectionflags	@"SHF_NOTE_NV_CUINFO"
        /*0018*/ 	.short	0x0002
        /*001a*/ 	.short	0x0064
        /*001c*/ 	.short	0x0082
	.zero		2


//--------------------- .nv.info                  --------------------------
	.section	.nv.info,"",@"SHT_CUDA_INFO"
	.align	4


	//----- nvinfo : EIATTR_REGCOUNT
	.align		4
        /*0000*/ 	.byte	0x04, 0x2f
        /*0002*/ 	.short	(.L_4 - .L_3)
	.align		4
.L_3:
        /*0004*/ 	.word	index@(_Z3fftP7double2S0_ii)
        /*0008*/ 	.word	0x00000024


	//----- nvinfo : EIATTR_FRAME_SIZE
	.align		4
.L_4:
        /*000c*/ 	.byte	0x04, 0x11
        /*000e*/ 	.short	(.L_6 - .L_5)
	.align		4
.L_5:
        /*0010*/ 	.word	index@($_Z3fftP7double2S0_ii$__internal_trig_reduction_slowpathd)
        /*0014*/ 	.word	0x00000040


	//----- nvinfo : EIATTR_FRAME_SIZE
	.align		4
.L_6:
        /*0018*/ 	.byte	0x04, 0x11
        /*001a*/ 	.short	(.L_8 - .L_7)
	.align		4
.L_7:
        /*001c*/ 	.word	index@($__internal_2_$__cuda_sm20_div_rn_f64_full)
        /*0020*/ 	.word	0x00000040


	//----- nvinfo : EIATTR_FRAME_SIZE
	.align		4
.L_8:
        /*0024*/ 	.byte	0x04, 0x11
        /*0026*/ 	.short	(.L_10 - .L_9)
	.align		4
.L_9:
        /*0028*/ 	.word	index@(_Z3fftP7double2S0_ii)
        /*002c*/ 	.word	0x00000040


	//----- nvinfo : EIATTR_REGCOUNT
	.align		4
.L_10:
        /*0030*/ 	.byte	0x04, 0x2f
        /*0032*/ 	.short	(.L_12 - .L_11)
	.align		4
.L_11:
        /*0034*/ 	.word	index@(_Z4fft2P7double2S0_i)
        /*0038*/ 	.word	0x00000028


	//----- nvinfo : EIATTR_FRAME_SIZE
	.align		4
.L_12:
        /*003c*/ 	.byte	0x04, 0x11
        /*003e*/ 	.short	(.L_14 - .L_13)
	.align		4
.L_13:
        /*0040*/ 	.word	index@($_Z4fft2P7double2S0_i$__internal_trig_reduction_slowpathd)
        /*0044*/ 	.word	0x00000028


	//----- nvinfo : EIATTR_FRAME_SIZE
	.align		4
.L_14:
        /*0048*/ 	.byte	0x04, 0x11
        /*004a*/ 	.short	(.L_16 - .L_15)
	.align		4
.L_15:
        /*004c*/ 	.word	index@($__internal_1_$__cuda_sm20_rem_u64)
        /*0050*/ 	.word	0x00000028


	//----- nvinfo : EIATTR_FRAME_SIZE
	.align		4
.L_16:
        /*0054*/ 	.byte	0x04, 0x11
        /*0056*/ 	.short	(.L_18 - .L_17)
	.align		4
.L_17:
        /*0058*/ 	.word	index@($__internal_0_$__cuda_sm20_div_rn_f64_full)
        /*005c*/ 	.word	0x00000028


	//----- nvinfo : EIATTR_FRAME_SIZE
	.align		4
.L_18:
        /*0060*/ 	.byte	0x04, 0x11
        /*0062*/ 	.short	(.L_20 - .L_19)
	.align		4
.L_19:
        /*0064*/ 	.word	index@(_Z4fft2P7double2S0_i)
        /*0068*/ 	.word	0x00000028


	//----- nvinfo : EIATTR_MIN_STACK_SIZE
	.align		4
.L_20:
        /*006c*/ 	.byte	0x04, 0x12
        /*006e*/ 	.short	(.L_22 - .L_21)
	.align		4
.L_21:
        /*0070*/ 	.word	index@(_Z4fft2P7double2S0_i)
        /*0074*/ 	.word	0x00000028


	//----- nvinfo : EIATTR_MIN_STACK_SIZE
	.align		4
.L_22:
        /*0078*/ 	.byte	0x04, 0x12
        /*007a*/ 	.short	(.L_24 - .L_23)
	.align		4
.L_23:
        /*007c*/ 	.word	index@(_Z3fftP7double2S0_ii)
        /*0080*/ 	.word	0x00000040
.L_24:


//--------------------- .nv.compat                --------------------------
	.section	.nv.compat,"",@"SHT_CUDA_COMPAT_INFO"
	.align	4
        /*0000*/ 	.byte	0x02, 0x09, 0x00, 0x00, 0x02, 0x02, 0x01, 0x00, 0x02, 0x05, 0x05, 0x00, 0x03, 0x07, 0x01, 0x01
        /*0010*/ 	.byte	0x02, 0x03, 0x00, 0x00, 0x02, 0x06, 0x01, 0x00, 0x04, 0x0b, 0x08, 0x00, 0x01, 0x00, 0x00, 0x00
        /*0020*/ 	.byte	0x00, 0x00, 0x00, 0x00


//--------------------- .nv.info._Z4fft2P7double2S0_i --------------------------
	.section	.nv.info._Z4fft2P7double2S0_i,"",@"SHT_CUDA_INFO"
	.sectionflags	@""
	.align	4


	//----- nvinfo : EIATTR_CUDA_API_VERSION
	.align		4
        /*0000*/ 	.byte	0x04, 0x37
        /*0002*/ 	.short	(.L_26 - .L_25)
.L_25:
        /*0004*/ 	.word	0x00000082


	//----- nvinfo : EIATTR_KPARAM_INFO
	.align		4
.L_26:
        /*0008*/ 	.byte	0x04, 0x17
        /*000a*/ 	.short	(.L_28 - .L_27)
.L_27:
        /*000c*/ 	.word	0x00000000
        /*0010*/ 	.short	0x0002
        /*0012*/ 	.short	0x0010
        /*0014*/ 	.byte	0x00, 0xf0, 0x11, 0x00


	//----- nvinfo : EIATTR_KPARAM_INFO
	.align		4
.L_28:
        /*0018*/ 	.byte	0x04, 0x17
        /*001a*/ 	.short	(.L_30 - .L_29)
.L_29:
        /*001c*/ 	.word	0x00000000
        /*0020*/ 	.short	0x0001
        /*0022*/ 	.short	0x0008
        /*0024*/ 	.byte	0x00, 0xf5, 0x21, 0x00


	//----- nvinfo : EIATTR_KPARAM_INFO
	.align		4
.L_30:
        /*0028*/ 	.byte	0x04, 0x17
        /*002a*/ 	.short	(.L_32 - .L_31)
.L_31:
        /*002c*/ 	.word	0x00000000
        /*0030*/ 	.short	0x0000
        /*0032*/ 	.short	0x0000
        /*0034*/ 	.byte	0x00, 0xf5, 0x21, 0x00


	//----- nvinfo : EIATTR_SPARSE_MMA_MASK
	.align		4
.L_32:
        /*0038*/ 	.byte	0x03, 0x50
        /*003a*/ 	.short	0x0000


	//----- nvinfo : EIATTR_MAXREG_COUNT
	.align		4
        /*003c*/ 	.byte	0x03, 0x1b
        /*003e*/ 	.short	0x00ff


	//----- nvinfo : EIATTR_MERCURY_ISA_VERSION
	.align		4
        /*0040*/ 	.byte	0x03, 0x5f
        /*0042*/ 	.short	0x0101


	//----- nvinfo : EIATTR_VRC_CTA_INIT_COUNT
	.align		4
        /*0044*/ 	.byte	0x02, 0x4a
	.zero		1
	.zero		1


	//----- nvinfo : EIATTR_EXIT_INSTR_OFFSETS
	.align		4
        /*0048*/ 	.byte	0x04, 0x1c
        /*004a*/ 	.short	(.L_34 - .L_33)


	//   ....[0]....
.L_33:
        /*004c*/ 	.word	0x00001430


	//----- nvinfo : EIATTR_CRS_STACK_SIZE
	.align		4
.L_34:
        /*0050*/ 	.byte	0x04, 0x1e
        /*0052*/ 	.short	(.L_36 - .L_35)
.L_35:
        /*0054*/ 	.word	0x00000000


	//----- nvinfo : EIATTR_CBANK_PARAM_SIZE
	.align		4
.L_36:
        /*0058*/ 	.byte	0x03, 0x19
        /*005a*/ 	.short	0x0014


	//----- nvinfo : EIATTR_PARAM_CBANK
	.align		4
        /*005c*/ 	.byte	0x04, 0x0a
        /*005e*/ 	.short	(.L_38 - .L_37)
	.align		4
.L_37:
        /*0060*/ 	.word	index@(.nv.constant0._Z4fft2P7double2S0_i)
        /*0064*/ 	.short	0x0380
        /*0066*/ 	.short	0x0014


	//----- nvinfo : EIATTR_SW_WAR
	.align		4
.L_38:
        /*0068*/ 	.byte	0x04, 0x36
        /*006a*/ 	.short	(.L_40 - .L_39)
.L_39:
        /*006c*/ 	.word	0x00000008
.L_40:


//--------------------- .nv.info._Z3fftP7double2S0_ii --------------------------
	.section	.nv.info._Z3fftP7double2S0_ii,"",@"SHT_CUDA_INFO"
	.sectionflags	@""
	.align	4


	//----- nvinfo : EIATTR_CUDA_API_VERSION
	.align		4
        /*0000*/ 	.byte	0x04, 0x37
        /*0002*/ 	.short	(.L_42 - .L_41)
.L_41:
        /*0004*/ 	.word	0x00000082


	//----- nvinfo : EIATTR_KPARAM_INFO
	.align		4
.L_42:
        /*0008*/ 	.byte	0x04, 0x17
        /*000a*/ 	.short	(.L_44 - .L_43)
.L_43:
        /*000c*/ 	.word	0x00000000
        /*0010*/ 	.short	0x0003
        /*0012*/ 	.short	0x0014
        /*0014*/ 	.byte	0x00, 0xf0, 0x11, 0x00


	//----- nvinfo : EIATTR_KPARAM_INFO
	.align		4
.L_44:
        /*0018*/ 	.byte	0x04, 0x17
        /*001a*/ 	.short	(.L_46 - .L_45)
.L_45:
        /*001c*/ 	.word	0x00000000
        /*0020*/ 	.short	0x0002
        /*0022*/ 	.short	0x0010
        /*0024*/ 	.byte	0x00, 0xf0, 0x11, 0x00


	//----- nvinfo : EIATTR_KPARAM_INFO
	.align		4
.L_46:
        /*0028*/ 	.byte	0x04, 0x17
        /*002a*/ 	.short	(.L_48 - .L_47)
.L_47:
        /*002c*/ 	.word	0x00000000
        /*0030*/ 	.short	0x0001
        /*0032*/ 	.short	0x0008
        /*0034*/ 	.byte	0x00, 0xf5, 0x21, 0x00


	//----- nvinfo : EIATTR_KPARAM_INFO
	.align		4
.L_48:
        /*0038*/ 	.byte	0x04, 0x17
        /*003a*/ 	.short	(.L_50 - .L_49)
.L_49:
        /*003c*/ 	.word	0x00000000
        /*0040*/ 	.short	0x0000
        /*0042*/ 	.short	0x0000
        /*0044*/ 	.byte	0x00, 0xf5, 0x21, 0x00


	//----- nvinfo : EIATTR_SPARSE_MMA_MASK
	.align		4
.L_50:
        /*0048*/ 	.byte	0x03, 0x50
        /*004a*/ 	.short	0x0000


	//----- nvinfo : EIATTR_MAXREG_COUNT
	.align		4
        /*004c*/ 	.byte	0x03, 0x1b
        /*004e*/ 	.short	0x00ff


	//----- nvinfo : EIATTR_NUM_BARRIERS
	.align		4
        /*0050*/ 	.byte	0x02, 0x4c
        /*0052*/ 	.byte	0x01
	.zero		1


	//----- nvinfo : EIATTR_EXTERNS
	.align		4
        /*0054*/ 	.byte	0x04, 0x0f
        /*0056*/ 	.short	(.L_52 - .L_51)


	//   ....[0]....
	.align		4
.L_51:
        /*0058*/ 	.word	index@(vprintf)


	//----- nvinfo : EIATTR_MERCURY_ISA_VERSION
	.align		4
.L_52:
        /*005c*/ 	.byte	0x03, 0x5f
        /*005e*/ 	.short	0x0101


	//----- nvinfo : EIATTR_VRC_CTA_INIT_COUNT
	.align		4
        /*0060*/ 	.byte	0x02, 0x4a
	.zero		1
	.zero		1


	//----- nvinfo : EIATTR_SYSCALL_OFFSETS
	.align		4
        /*0064*/ 	.byte	0x04, 0x46
        /*0066*/ 	.short	(.L_54 - .L_53)


	//   ....[0]....
.L_53:
        /*0068*/ 	.word	0x000007c0


	//----- nvinfo : EIATTR_EXIT_INSTR_OFFSETS
	.align		4
.L_54:
        /*006c*/ 	.byte	0x04, 0x1c
        /*006e*/ 	.short	(.L_56 - .L_55)


	//   ....[0]....
.L_55:
        /*0070*/ 	.word	0x000000e0


	//   ....[1]....
        /*0074*/ 	.word	0x000001b0


	//   ....[2]....
        /*0078*/ 	.word	0x000011d0


	//----- nvinfo : EIATTR_CRS_STACK_SIZE
	.align		4
.L_56:
        /*007c*/ 	.byte	0x04, 0x1e
        /*007e*/ 	.short	(.L_58 - .L_57)
.L_57:
        /*0080*/ 	.word	0x00000000


	//----- nvinfo : EIATTR_CBANK_PARAM_SIZE
	.align		4
.L_58:
        /*0084*/ 	.byte	0x03, 0x19
        /*0086*/ 	.short	0x0018


	//----- nvinfo : EIATTR_PARAM_CBANK
	.align		4
        /*0088*/ 	.byte	0x04, 0x0a
        /*008a*/ 	.short	(.L_60 - .L_59)
	.align		4
.L_59:
        /*008c*/ 	.word	index@(.nv.constant0._Z3fftP7double2S0_ii)
        /*0090*/ 	.short	0x0380
        /*0092*/ 	.short	0x0018


	//----- nvinfo : EIATTR_SW_WAR
	.align		4
.L_60:
        /*0094*/ 	.byte	0x04, 0x36
        /*0096*/ 	.short	(.L_62 - .L_61)
.L_61:
        /*0098*/ 	.word	0x00000008
.L_62:


//--------------------- .nv.callgraph             --------------------------
	.section	.nv.callgraph,"",@"SHT_CUDA_CALLGRAPH"
	.align	4
	.sectionentsize	8
	.align		4
        /*0000*/ 	.word	0x00000000
	.align		4
        /*0004*/ 	.word	0xffffffff
	.align		4
        /*0008*/ 	.word	index@(_Z3fftP7double2S0_ii)
	.align		4
        /*000c*/ 	.word	index@(vprintf)
	.align		4
        /*0010*/ 	.word	0x00000000
	.align		4
        /*0014*/ 	.word	0xfffffffe
	.align		4
        /*0018*/ 	.word	0x00000000
	.align		4
        /*001c*/ 	.word	0xfffffffd
	.align		4
        /*0020*/ 	.word	0x00000000
	.align		4
        /*0024*/ 	.word	0xfffffffc


//--------------------- .nv.constant4             --------------------------
	.section	.nv.constant4,"a",@progbits
	.align	8
	.align		8
.nv.constant4:
        /*0000*/ 	.dword	$str
	.align		8
        /*0008*/ 	.dword	__cudart_i2opi_d
	.align		8
        /*0010*/ 	.dword	__cudart_sin_cos_coeffs
	.align		8
        /*0018*/ 	.dword	vprintf


//--------------------- .text._Z4fft2P7double2S0_i --------------------------
	.section	.text._Z4fft2P7double2S0_i,"ax",@progbits
	.align	128
        .global         _Z4fft2P7double2S0_i
        .type           _Z4fft2P7double2S0_i,@function
        .size           _Z4fft2P7double2S0_i,(.L_x_60 - _Z4fft2P7double2S0_i)
        .other          _Z4fft2P7double2S0_i,@"STO_CUDA_ENTRY STV_DEFAULT"
_Z4fft2P7double2S0_i:
.text._Z4fft2P7double2S0_i:
[----:B------:R-:W0:Y:S01]  /*0000*/  LDC R1, c[0x0][0x37c] ;  /* 0x0000df00ff017b82 */ /* 0x000e220000000800 */
[----:B------:R-:W1:Y:S07]  /*0010*/  S2R R8, SR_CTAID.X ;  /* 0x0000000000087919 */ /* 0x000e6e0000002500 */
[----:B------:R-:W2:Y:S01]  /*0020*/  LDC.64 R2, c[0x0][0x388] ;  /* 0x0000e200ff027b82 */ /* 0x000ea20000000a00 */
[----:B------:R-:W1:Y:S01]  /*0030*/  LDCU UR4, c[0x0][0x360] ;  /* 0x00006c00ff0477ac */ /* 0x000e620008000800 */
[----:B0-----:R-:W-:Y:S01]  /*0040*/  VIADD R1, R1, 0xffffffd8 ;  /* 0xffffffd801017836 */ /* 0x001fe20000000000 */
[----:B------:R-:W1:Y:S01]  /*0050*/  S2R R5, SR_TID.X ;  /* 0x0000000000057919 */ /* 0x000e620000002100 */
[----:B------:R-:W-:Y:S01]  /*0060*/  CS2R R6, SRZ ;  /* 0x0000000000067805 */ /* 0x000fe2000001ff00 */
[----:B------:R-:W0:Y:S01]  /*0070*/  LDCU.64 UR6, c[0x0][0x358] ;  /* 0x00006b00ff0677ac */ /* 0x000e220008000a00 */
[----:B-1----:R-:W-:Y:S01]  /*0080*/  IMAD R8, R8, UR4, R5 ;  /* 0x0000000408087c24 */ /* 0x002fe2000f8e0205 */
[----:B------:R-:W1:Y:S01]  /*0090*/  LDCU UR4, c[0x0][0x390] ;  /* 0x00007200ff0477ac */ /* 0x000e620008000800 */
[----:B------:R-:W-:-:S02]  /*00a0*/  CS2R R4, SRZ ;  /* 0x0000000000047805 */ /* 0x000fc4000001ff00 */
[----:B--2---:R-:W-:-:S05]  /*00b0*/  IMAD.WIDE R2, R8, 0x10, R2 ;  /* 0x0000001008027825 */ /* 0x004fca00078e0202 */
[----:B0-----:R0:W-:Y:S01]  /*00c0*/  STG.E.128 desc[UR6][R2.64], RZ ;  /* 0x000000ff02007986 */ /* 0x0011e2000c101d06 */
[----:B-1----:R-:W-:-:S09]  /*00d0*/  UISETP.GE.AND UP0, UPT, UR4, 0x1, UPT ;  /* 0x000000010400788c */ /* 0x002fd2000bf06270 */
[----:B0-----:R-:W-:Y:S05]  /*00e0*/  BRA.U !UP0, `(.L_x_0) ;  /* 0x0000001108cc7547 */ /* 0x001fea000b800000 */
[----:B------:R-:W0:Y:S01]  /*00f0*/  I2F.F64.U32 R6, UR4 ;  /* 0x0000000400067d12 */ /* 0x000e220008201800 */
[----:B------:R-:W-:Y:S01]  /*0100*/  IMAD.MOV.U32 R4, RZ, RZ, 0x1 ;  /* 0x00000001ff047424 */ /* 0x000fe200078e00ff */
[----:B------:R-:W-:Y:S01]  /*0110*/  UMOV UR4, 0x54442d18 ;  /* 0x54442d1800047882 */ /* 0x000fe20000000000 */
[----:B------:R-:W-:-:S05]  /*0120*/  UMOV UR5, 0x400921fb ;  /* 0x400921fb00057882 */ /* 0x000fca0000000000 */
[----:B0-----:R-:W0:Y:S02]  /*0130*/  MUFU.RCP64H R5, R7 ;  /* 0x0000000700057308 */ /* 0x001e240000001800 */
[----:B0-----:R-:W-:-:S08]  /*0140*/  DFMA R10, -R6, R4, 1 ;  /* 0x3ff00000060a742b */ /* 0x001fd00000000104 */
[----:B------:R-:W-:-:S08]  /*0150*/  DFMA R10, R10, R10, R10 ;  /* 0x0000000a0a0a722b */ /* 0x000fd0000000000a */
[----:B------:R-:W-:-:S08]  /*0160*/  DFMA R10, R4, R10, R4 ;  /* 0x0000000a040a722b */ /* 0x000fd00000000004 */
[----:B------:R-:W-:-:S08]  /*0170*/  DFMA R4, -R6, R10, 1 ;  /* 0x3ff000000604742b */ /* 0x000fd0000000010a */
[----:B------:R-:W-:-:S08]  /*0180*/  DFMA R4, R10, R4, R10 ;  /* 0x000000040a04722b */ /* 0x000fd0000000000a */
[----:B------:R-:W-:-:S08]  /*0190*/  DMUL R24, R4, -UR4 ;  /* 0x8000000404187c28 */ /* 0x000fd00008000000 */
[----:B------:R-:W-:-:S08]  /*01a0*/  DFMA R10, -R6, R24, -UR4 ;  /* 0x80000004060a7e2b */ /* 0x000fd00008000118 */
[----:B------:R-:W-:-:S10]  /*01b0*/  DFMA R24, R4, R10, R24 ;  /* 0x0000000a0418722b */ /* 0x000fd40000000018 */
[----:B------:R-:W-:-:S05]  /*01c0*/  FFMA R0, RZ, R7, R25 ;  /* 0x00000007ff007223 */ /* 0x000fca0000000019 */
[----:B------:R-:W-:-:S13]  /*01d0*/  FSETP.GT.AND P0, PT, |R0|, 1.469367938527859385e-39, PT ;  /* 0x001000000000780b */ /* 0x000fda0003f04200 */
[----:B------:R-:W-:Y:S05]  /*01e0*/  @P0 BRA `(.L_x_1) ;  /* 0x0000000000080947 */ /* 0x000fea0003800000 */
[----:B------:R-:W-:-:S07]  /*01f0*/  MOV R0, 0x210 ;  /* 0x0000021000007802 */ /* 0x000fce0000000f00 */
[----:B------:R-:W-:Y:S05]  /*0200*/  CALL.REL.NOINC `($__internal_0_$__cuda_sm20_div_rn_f64_full) ;  /* 0x00000010008c7944 */ /* 0x000fea0003c00000 */
.L_x_1:
[----:B------:R-:W0:Y:S01]  /*0210*/  I2F.F64 R8, R8 ;  /* 0x0000000800087312 */ /* 0x000e220000201c00 */
[----:B------:R-:W1:Y:S01]  /*0220*/  LDCU UR4, c[0x0][0x390] ;  /* 0x00007200ff0477ac */ /* 0x000e620008000800 */
[----:B------:R-:W-:Y:S01]  /*0230*/  IMAD.MOV.U32 R0, RZ, RZ, RZ ;  /* 0x000000ffff007224 */ /* 0x000fe200078e00ff */
[----:B------:R-:W-:Y:S02]  /*0240*/  CS2R R6, SRZ ;  /* 0x0000000000067805 */ /* 0x000fe4000001ff00 */
[----:B------:R-:W-:Y:S01]  /*0250*/  CS2R R4, SRZ ;  /* 0x0000000000047805 */ /* 0x000fe2000001ff00 */
[----:B0-----:R-:W-:Y:S01]  /*0260*/  DMUL R24, R8, R24 ;  /* 0x0000001808187228 */ /* 0x001fe20000000000 */
[----:B-1----:R-:W-:Y:S02]  /*0270*/  USHF.R.U32.HI UR5, URZ, 0x1, UR4 ;  /* 0x00000001ff057899 */ /* 0x002fe40008011604 */
[----:B------:R-:W-:-:S12]  /*0280*/  USHF.L.U32 UR4, UR4, 0x1, URZ ;  /* 0x0000000104047899 */ /* 0x000fd800080006ff */
.L_x_23:
[C---:B------:R-:W-:Y:S01]  /*0290*/  ISETP.NE.AND P1, PT, R0.reuse, RZ, PT ;  /* 0x000000ff0000720c */ /* 0x040fe20003f25270 */
[----:B------:R-:W-:Y:S01]  /*02a0*/  IMAD.MOV.U32 R21, RZ, RZ, 0x3 ;  /* 0x00000003ff157424 */ /* 0x000fe200078e00ff */
[----:B------:R-:W-:Y:S01]  /*02b0*/  LOP3.LUT R8, R0, 0x1, RZ, 0xc0, !PT ;  /* 0x0000000100087812 */ /* 0x000fe200078ec0ff */
[----:B------:R-:W-:-:S03]  /*02c0*/  IMAD.MOV.U32 R15, RZ, RZ, RZ ;  /* 0x000000ffff0f7224 */ /* 0x000fc600078e00ff */
[----:B------:R-:W-:-:S04]  /*02d0*/  ISETP.NE.U32.AND P0, PT, R8, 0x1, PT ;  /* 0x000000010800780c */ /* 0x000fc80003f05070 */
[----:B------:R-:W-:-:S03]  /*02e0*/  SEL R21, R21, 0x1, !P0 ;  /* 0x0000000115157807 */ /* 0x000fc60004000000 */
[----:B------:R-:W-:Y:S06]  /*02f0*/  @!P1 BRA `(.L_x_2) ;  /* 0x0000000400089947 */ /* 0x000fec0003800000 */
[----:B------:R-:W-:Y:S02]  /*0300*/  IMAD.MOV.U32 R19, RZ, RZ, R0 ;  /* 0x000000ffff137224 */ /* 0x000fe400078e0000 */
[----:B------:R-:W-:Y:S02]  /*0310*/  IMAD.MOV.U32 R12, RZ, RZ, 0x3 ;  /* 0x00000003ff0c7424 */ /* 0x000fe400078e00ff */
[----:B------:R-:W-:-:S07]  /*0320*/  IMAD.MOV.U32 R13, RZ, RZ, 0x0 ;  /* 0x00000000ff0d7424 */ /* 0x000fce00078e00ff */
.L_x_8:
[----:B------:R-:W-:-:S04]  /*0330*/  IMAD.WIDE.U32 R12, R12, R12, RZ ;  /* 0x0000000c0c0c7225 */ /* 0x000fc800078e00ff */
[----:B------:R-:W-:-:S04]  /*0340*/  IMAD.MOV.U32 R9, RZ, RZ, RZ ;  /* 0x000000ffff097224 */ /* 0x000fc800078e00ff */
[----:B------:R-:W-:-:S05]  /*0350*/  IMAD.IADD R17, R13, 0x1, R9 ;  /* 0x000000010d117824 */ /* 0x000fca00078e0209 */
[----:B------:R-:W-:-:S13]  /*0360*/  ISETP.NE.U32.AND P0, PT, R17, RZ, PT ;  /* 0x000000ff1100720c */ /* 0x000fda0003f05070 */
[----:B------:R-:W-:Y:S05]  /*0370*/  @P0 BRA `(.L_x_3) ;  /* 0x00000000004c0947 */ /* 0x000fea0003800000 */
[----:B------:R-:W0:Y:S01]  /*0380*/  I2F.U32.RP R10, UR4 ;  /* 0x00000004000a7d06 */ /* 0x000e220008209000 */
[----:B------:R-:W-:Y:S01]  /*0390*/  ISETP.NE.U32.AND P1, PT, RZ, UR4, PT ;  /* 0x00000004ff007c0c */ /* 0x000fe2000bf25070 */
[----:B------:R-:W-:-:S06]  /*03a0*/  IMAD.MOV.U32 R13, RZ, RZ, RZ ;  /* 0x000000ffff0d7224 */ /* 0x000fcc00078e00ff */
[----:B0-----:R-:W0:Y:S02]  /*03b0*/  MUFU.RCP R10, R10 ;  /* 0x0000000a000a7308 */ /* 0x001e240000001000 */
[----:B0-----:R-:W-:-:S06]  /*03c0*/  VIADD R8, R10, 0xffffffe ;  /* 0x0ffffffe0a087836 */ /* 0x001fcc0000000000 */
[----:B------:R0:W1:Y:S02]  /*03d0*/  F2I.FTZ.U32.TRUNC.NTZ R9, R8 ;  /* 0x0000000800097305 */ /* 0x000064000021f000 */
[----:B0-----:R-:W-:Y:S02]  /*03e0*/  IMAD.MOV.U32 R8, RZ, RZ, RZ ;  /* 0x000000ffff087224 */ /* 0x001fe400078e00ff */
[----:B-1----:R-:W-:-:S04]  /*03f0*/  IMAD.MOV R11, RZ, RZ, -R9 ;  /* 0x000000ffff0b7224 */ /* 0x002fc800078e0a09 */
[----:B------:R-:W-:-:S04]  /*0400*/  IMAD R11, R11, UR4, RZ ;  /* 0x000000040b0b7c24 */ /* 0x000fc8000f8e02ff */
[----:B------:R-:W-:-:S06]  /*0410*/  IMAD.HI.U32 R9, R9, R11, R8 ;  /* 0x0000000b09097227 */ /* 0x000fcc00078e0008 */
[----:B------:R-:W-:-:S04]  /*0420*/  IMAD.HI.U32 R9, R9, R12, RZ ;  /* 0x0000000c09097227 */ /* 0x000fc800078e00ff */
[----:B------:R-:W-:-:S04]  /*0430*/  IMAD.MOV R9, RZ, RZ, -R9 ;  /* 0x000000ffff097224 */ /* 0x000fc800078e0a09 */
[----:B------:R-:W-:-:S05]  /*0440*/  IMAD R12, R9, UR4, R12 ;  /* 0x00000004090c7c24 */ /* 0x000fca000f8e020c */
[----:B------:R-:W-:-:S13]  /*0450*/  ISETP.GE.U32.AND P0, PT, R12, UR4, PT ;  /* 0x000000040c007c0c */ /* 0x000fda000bf06070 */
[----:B------:R-:W-:-:S05]  /*0460*/  @P0 VIADD R12, R12, -UR4 ;  /* 0x800000040c0c0c36 */ /* 0x000fca0008000000 */
[----:B------:R-:W-:-:S13]  /*0470*/  ISETP.GE.U32.AND P0, PT, R12, UR4, PT ;  /* 0x000000040c007c0c */ /* 0x000fda000bf06070 */
[----:B------:R-:W-:Y:S01]  /*0480*/  @P0 VIADD R12, R12, -UR4 ;  /* 0x800000040c0c0c36 */ /* 0x000fe20008000000 */
[----:B------:R-:W-:Y:S01]  /*0490*/  @!P1 LOP3.LUT R12, RZ, UR4, RZ, 0x33, !PT ;  /* 0x00000004ff0c9c12 */ /* 0x000fe2000f8e33ff */
[----:B------:R-:W-:Y:S06]  /*04a0*/  BRA `(.L_x_4) ;  /* 0x0000000000187947 */ /* 0x000fec0003800000 */
.L_x_3:
[----:B------:R-:W-:Y:S01]  /*04b0*/  IMAD.MOV.U32 R18, RZ, RZ, R12 ;  /* 0x000000ffff127224 */ /* 0x000fe200078e000c */
[----:B------:R-:W-:Y:S01]  /*04c0*/  MOV R16, 0x4f0 ;  /* 0x000004f000107802 */ /* 0x000fe20000000f00 */
[----:B------:R-:W-:-:S07]  /*04d0*/  IMAD.U32 R14, RZ, RZ, UR4 ;  /* 0x00000004ff0e7e24 */ /* 0x000fce000f8e00ff */
[----:B------:R-:W-:Y:S05]  /*04e0*/  CALL.REL.NOINC `($__internal_1_$__cuda_sm20_rem_u64) ;  /* 0x0000001400107944 */ /* 0x000fea0003c00000 */
[----:B------:R-:W-:Y:S02]  /*04f0*/  IMAD.MOV.U32 R12, RZ, RZ, R8 ;  /* 0x000000ffff0c7224 */ /* 0x000fe400078e0008 */
[----:B------:R-:W-:-:S07]  /*0500*/  IMAD.MOV.U32 R13, RZ, RZ, R9 ;  /* 0x000000ffff0d7224 */ /* 0x000fce00078e0009 */
.L_x_4:
[----:B------:R-:W-:-:S13]  /*0510*/  LOP3.LUT P0, RZ, R19, 0x2, RZ, 0xc0, !PT ;  /* 0x0000000213ff7812 */ /* 0x000fda000780c0ff */
[----:B------:R-:W-:Y:S05]  /*0520*/  @!P0 BRA `(.L_x_5) ;  /* 0x0000000000708947 */ /* 0x000fea0003800000 */
[-C--:B------:R-:W-:Y:S02]  /*0530*/  IMAD R11, R13, R21.reuse, RZ ;  /* 0x000000150d0b7224 */ /* 0x080fe400078e02ff */
[----:B------:R-:W-:-:S04]  /*0540*/  IMAD.WIDE.U32 R8, R12, R21, RZ ;  /* 0x000000150c087225 */ /* 0x000fc800078e00ff */
[----:B------:R-:W-:-:S05]  /*0550*/  IMAD.IADD R17, R9, 0x1, R11 ;  /* 0x0000000109117824 */ /* 0x000fca00078e020b */
[----:B------:R-:W-:-:S13]  /*0560*/  LOP3.LUT P0, RZ, R17, 0x7fffffff, RZ, 0xc0, !PT ;  /* 0x7fffffff11ff7812 */ /* 0x000fda000780c0ff */
[----:B------:R-:W-:Y:S05]  /*0570*/  @P0 BRA `(.L_x_6) ;  /* 0x0000000000480947 */ /* 0x000fea0003800000 */
[----:B------:R-:W0:Y:S01]  /*0580*/  I2F.U32.RP R14, UR4 ;  /* 0x00000004000e7d06 */ /* 0x000e220008209000 */
[----:B------:R-:W-:-:S07]  /*0590*/  ISETP.NE.U32.AND P1, PT, RZ, UR4, PT ;  /* 0x00000004ff007c0c */ /* 0x000fce000bf25070 */
        /* <DEDUP_REMOVED lines=16> */
.L_x_6:
[----:B------:R-:W-:Y:S01]  /*06a0*/  IMAD.MOV.U32 R18, RZ, RZ, R8 ;  /* 0x000000ffff127224 */ /* 0x000fe200078e0008 */
[----:B------:R-:W-:Y:S01]  /*06b0*/  MOV R16, 0x6e0 ;  /* 0x000006e000107802 */ /* 0x000fe20000000f00 */
[----:B------:R-:W-:-:S07]  /*06c0*/  IMAD.U32 R14, RZ, RZ, UR4 ;  /* 0x00000004ff0e7e24 */ /* 0x000fce000f8e00ff */
[----:B------:R-:W-:Y:S05]  /*06d0*/  CALL.REL.NOINC `($__internal_1_$__cuda_sm20_rem_u64) ;  /* 0x0000001000947944 */ /* 0x000fea0003c00000 */
.L_x_7:
[----:B------:R-:W-:-:S07]  /*06e0*/  IMAD.MOV.U32 R21, RZ, RZ, R8 ;  /* 0x000000ffff157224 */ /* 0x000fce00078e0008 */
.L_x_5:
[----:B------:R-:W-:Y:S02]  /*06f0*/  ISETP.GT.U32.AND P0, PT, R19, 0x1, PT ;  /* 0x000000011300780c */ /* 0x000fe40003f04070 */
[----:B------:R-:W-:-:S11]  /*0700*/  SHF.R.U32.HI R19, RZ, 0x1, R19 ;  /* 0x00000001ff137819 */ /* 0x000fd60000011613 */
[----:B------:R-:W-:Y:S05]  /*0710*/  @P0 BRA `(.L_x_8) ;  /* 0xfffffffc00040947 */ /* 0x000fea000383ffff */
.L_x_2:
[----:B------:R-:W-:-:S13]  /*0720*/  ISETP.GE.U32.AND P0, PT, R0, UR5, PT ;  /* 0x0000000500007c0c */ /* 0x000fda000bf06070 */
[----:B------:R-:W-:Y:S05]  /*0730*/  @!P0 BRA `(.L_x_9) ;  /* 0x00000004002c8947 */ /* 0x000fea0003800000 */
[----:B------:R-:W0:Y:S01]  /*0740*/  LDC R19, c[0x0][0x390] ;  /* 0x0000e400ff137b82 */ /* 0x000e220000000800 */
[----:B------:R-:W-:Y:S01]  /*0750*/  LOP3.LUT R8, RZ, R0, RZ, 0x33, !PT ;  /* 0x00000000ff087212 */ /* 0x000fe200078e33ff */
[----:B------:R-:W-:-:S04]  /*0760*/  IMAD.MOV.U32 R21, RZ, RZ, 0x3 ;  /* 0x00000003ff157424 */ /* 0x000fc800078e00ff */
[----:B0-----:R-:W-:-:S05]  /*0770*/  IMAD.IADD R19, R8, 0x1, R19 ;  /* 0x0000000108137824 */ /* 0x001fca00078e0213 */
[C---:B------:R-:W-:Y:S02]  /*0780*/  ISETP.NE.AND P1, PT, R19.reuse, RZ, PT ;  /* 0x000000ff1300720c */ /* 0x040fe40003f25270 */
[----:B------:R-:W-:-:S04]  /*0790*/  LOP3.LUT R8, R19, 0x1, RZ, 0xc0, !PT ;  /* 0x0000000113087812 */ /* 0x000fc800078ec0ff */
[----:B------:R-:W-:-:S04]  /*07a0*/  ISETP.NE.U32.AND P0, PT, R8, 0x1, PT ;  /* 0x000000010800780c */ /* 0x000fc80003f05070 */
[----:B------:R-:W-:-:S03]  /*07b0*/  SEL R21, R21, 0x1, !P0 ;  /* 0x0000000115157807 */ /* 0x000fc60004000000 */
[----:B------:R-:W-:Y:S06]  /*07c0*/  @!P1 BRA `(.L_x_10) ;  /* 0x0000000400049947 */ /* 0x000fec0003800000 */
[----:B------:R-:W-:Y:S02]  /*07d0*/  IMAD.MOV.U32 R12, RZ, RZ, 0x3 ;  /* 0x00000003ff0c7424 */ /* 0x000fe400078e00ff */
[----:B------:R-:W-:-:S07]  /*07e0*/  IMAD.MOV.U32 R13, RZ, RZ, 0x0 ;  /* 0x00000000ff0d7424 */ /* 0x000fce00078e00ff */
.L_x_16:
[----:B------:R-:W-:-:S04]  /*07f0*/  IMAD.WIDE.U32 R12, R12, R12, RZ ;  /* 0x0000000c0c0c7225 */ /* 0x000fc800078e00ff */
[----:B------:R-:W-:-:S04]  /*0800*/  IMAD.MOV.U32 R9, RZ, RZ, RZ ;  /* 0x000000ffff097224 */ /* 0x000fc800078e00ff */
[----:B------:R-:W-:-:S05]  /*0810*/  IMAD.IADD R17, R13, 0x1, R9 ;  /* 0x000000010d117824 */ /* 0x000fca00078e0209 */
[----:B------:R-:W-:-:S13]  /*0820*/  ISETP.NE.U32.AND P0, PT, R17, RZ, PT ;  /* 0x000000ff1100720c */ /* 0x000fda0003f05070 */
[----:B------:R-:W-:Y:S05]  /*0830*/  @P0 BRA `(.L_x_11) ;  /* 0x00000000004c0947 */ /* 0x000fea0003800000 */
[----:B------:R-:W0:Y:S01]  /*0840*/  I2F.U32.RP R10, UR4 ;  /* 0x00000004000a7d06 */ /* 0x000e220008209000 */
[----:B------:R-:W-:Y:S01]  /*0850*/  IMAD.MOV.U32 R8, RZ, RZ, RZ ;  /* 0x000000ffff087224 */ /* 0x000fe200078e00ff */
[----:B------:R-:W-:-:S06]  /*0860*/  ISETP.NE.U32.AND P1, PT, RZ, UR4, PT ;  /* 0x00000004ff007c0c */ /* 0x000fcc000bf25070 */
[----:B0-----:R-:W0:Y:S02]  /*0870*/  MUFU.RCP R10, R10 ;  /* 0x0000000a000a7308 */ /* 0x001e240000001000 */
[----:B0-----:R-:W-:-:S06]  /*0880*/  VIADD R11, R10, 0xffffffe ;  /* 0x0ffffffe0a0b7836 */ /* 0x001fcc0000000000 */
[----:B------:R-:W0:Y:S02]  /*0890*/  F2I.FTZ.U32.TRUNC.NTZ R9, R11 ;  /* 0x0000000b00097305 */ /* 0x000e24000021f000 */
[----:B0-----:R-:W-:-:S04]  /*08a0*/  IMAD.MOV R13, RZ, RZ, -R9 ;  /* 0x000000ffff0d7224 */ /* 0x001fc800078e0a09 */
[----:B------:R-:W-:-:S04]  /*08b0*/  IMAD R13, R13, UR4, RZ ;  /* 0x000000040d0d7c24 */ /* 0x000fc8000f8e02ff */
[----:B------:R-:W-:-:S06]  /*08c0*/  IMAD.HI.U32 R13, R9, R13, R8 ;  /* 0x0000000d090d7227 */ /* 0x000fcc00078e0008 */
[----:B------:R-:W-:-:S04]  /*08d0*/  IMAD.HI.U32 R8, R13, R12, RZ ;  /* 0x0000000c0d087227 */ /* 0x000fc800078e00ff */
[----:B------:R-:W-:Y:S02]  /*08e0*/  IMAD.MOV R9, RZ, RZ, -R8 ;  /* 0x000000ffff097224 */ /* 0x000fe400078e0a08 */
[----:B------:R-:W-:Y:S02]  /*08f0*/  IMAD.MOV.U32 R13, RZ, RZ, RZ ;  /* 0x000000ffff0d7224 */ /* 0x000fe400078e00ff */
[----:B------:R-:W-:-:S05]  /*0900*/  IMAD R12, R9, UR4, R12 ;  /* 0x00000004090c7c24 */ /* 0x000fca000f8e020c */
[----:B------:R-:W-:-:S13]  /*0910*/  ISETP.GE.U32.AND P0, PT, R12, UR4, PT ;  /* 0x000000040c007c0c */ /* 0x000fda000bf06070 */
[----:B------:R-:W-:-:S05]  /*0920*/  @P0 VIADD R12, R12, -UR4 ;  /* 0x800000040c0c0c36 */ /* 0x000fca0008000000 */
[----:B------:R-:W-:-:S13]  /*0930*/  ISETP.GE.U32.AND P0, PT, R12, UR4, PT ;  /* 0x000000040c007c0c */ /* 0x000fda000bf06070 */
[----:B------:R-:W-:Y:S01]  /*0940*/  @P0 VIADD R12, R12, -UR4 ;  /* 0x800000040c0c0c36 */ /* 0x000fe20008000000 */
[----:B------:R-:W-:Y:S01]  /*0950*/  @!P1 LOP3.LUT R12, RZ, UR4, RZ, 0x33, !PT ;  /* 0x00000004ff0c9c12 */ /* 0x000fe2000f8e33ff */
[----:B------:R-:W-:Y:S06]  /*0960*/  BRA `(.L_x_12) ;  /* 0x0000000000187947 */ /* 0x000fec0003800000 */
.L_x_11:
[----:B------:R-:W-:Y:S01]  /*0970*/  IMAD.MOV.U32 R18, RZ, RZ, R12 ;  /* 0x000000ffff127224 */ /* 0x000fe200078e000c */
[----:B------:R-:W-:Y:S01]  /*0980*/  MOV R16, 0x9b0 ;  /* 0x000009b000107802 */ /* 0x000fe20000000f00 */
[----:B------:R-:W-:-:S07]  /*0990*/  IMAD.U32 R14, RZ, RZ, UR4 ;  /* 0x00000004ff0e7e24 */ /* 0x000fce000f8e00ff */
[----:B------:R-:W-:Y:S05]  /*09a0*/  CALL.REL.NOINC `($__internal_1_$__cuda_sm20_rem_u64) ;  /* 0x0000000c00e07944 */ /* 0x000fea0003c00000 */
[----:B------:R-:W-:Y:S02]  /*09b0*/  IMAD.MOV.U32 R12, RZ, RZ, R8 ;  /* 0x000000ffff0c7224 */ /* 0x000fe400078e0008 */
[----:B------:R-:W-:-:S07]  /*09c0*/  IMAD.MOV.U32 R13, RZ, RZ, R9 ;  /* 0x000000ffff0d7224 */ /* 0x000fce00078e0009 */
.L_x_12:
        /* <DEDUP_REMOVED lines=25> */
.L_x_14:
[----:B------:R-:W-:Y:S01]  /*0b60*/  IMAD.MOV.U32 R18, RZ, RZ, R8 ;  /* 0x000000ffff127224 */ /* 0x000fe200078e0008 */
[----:B------:R-:W-:Y:S01]  /*0b70*/  MOV R16, 0xba0 ;  /* 0x00000ba000107802 */ /* 0x000fe20000000f00 */
[----:B------:R-:W-:-:S07]  /*0b80*/  IMAD.U32 R14, RZ, RZ, UR4 ;  /* 0x00000004ff0e7e24 */ /* 0x000fce000f8e00ff */
[----:B------:R-:W-:Y:S05]  /*0b90*/  CALL.REL.NOINC `($__internal_1_$__cuda_sm20_rem_u64) ;  /* 0x0000000c00647944 */ /* 0x000fea0003c00000 */
.L_x_15:
[----:B------:R-:W-:-:S07]  /*0ba0*/  IMAD.MOV.U32 R21, RZ, RZ, R8 ;  /* 0x000000ffff157224 */ /* 0x000fce00078e0008 */
.L_x_13:
[----:B------:R-:W-:Y:S02]  /*0bb0*/  ISETP.GT.U32.AND P0, PT, R19, 0x1, PT ;  /* 0x000000011300780c */ /* 0x000fe40003f04070 */
[----:B------:R-:W-:-:S11]  /*0bc0*/  SHF.R.U32.HI R19, RZ, 0x1, R19 ;  /* 0x00000001ff137819 */ /* 0x000fd60000011613 */
[----:B------:R-:W-:Y:S05]  /*0bd0*/  @P0 BRA `(.L_x_16) ;  /* 0xfffffffc00040947 */ /* 0x000fea000383ffff */
.L_x_10:
[----:B------:R-:W-:-:S07]  /*0be0*/  IADD3 R21, PT, PT, -R21, UR4, RZ ;  /* 0x0000000415157c10 */ /* 0x000fce000fffe1ff */
.L_x_9:
[----:B------:R-:W0:Y:S01]  /*0bf0*/  I2F.F64 R8, R21 ;  /* 0x0000001500087312 */ /* 0x000e220000201c00 */
[----:B------:R-:W-:Y:S01]  /*0c00*/  BSSY.RECONVERGENT B0, `(.L_x_17) ;  /* 0x000001d000007945 */ /* 0x000fe20003800200 */
[----:B0-----:R-:W-:-:S08]  /*0c10*/  DMUL R8, R24, R8 ;  /* 0x0000000818087228 */ /* 0x001fd00000000000 */
[----:B------:R-:W-:-:S14]  /*0c20*/  DSETP.NEU.AND P0, PT, |R8|, +INF , PT ;  /* 0x7ff000000800742a */ /* 0x000fdc0003f0d200 */
[----:B------:R-:W-:Y:S01]  /*0c30*/  @!P0 DMUL R10, RZ, R8 ;  /* 0x00000008ff0a8228 */ /* 0x000fe20000000000 */
[----:B------:R-:W-:Y:S01]  /*0c40*/  @!P0 IMAD.MOV.U32 R26, RZ, RZ, 0x1 ;  /* 0x00000001ff1a8424 */ /* 0x000fe200078e00ff */
[----:B------:R-:W-:Y:S09]  /*0c50*/  @!P0 BRA `(.L_x_18) ;  /* 0x00000000005c8947 */ /* 0x000ff20003800000 */
[----:B------:R-:W-:Y:S01]  /*0c60*/  UMOV UR8, 0x6dc9c883 ;  /* 0x6dc9c88300087882 */ /* 0x000fe20000000000 */
[----:B------:R-:W-:Y:S01]  /*0c70*/  UMOV UR9, 0x3fe45f30 ;  /* 0x3fe45f3000097882 */ /* 0x000fe20000000000 */
[C---:B------:R-:W-:Y:S01]  /*0c80*/  DSETP.GE.AND P0, PT, |R8|.reuse, 2.14748364800000000000e+09, PT ;  /* 0x41e000000800742a */ /* 0x040fe20003f06200 */
[----:B------:R-:W-:Y:S01]  /*0c90*/  BSSY.RECONVERGENT B1, `(.L_x_19) ;  /* 0x0000012000017945 */ /* 0x000fe20003800200 */
[----:B------:R-:W-:Y:S01]  /*0ca0*/  DMUL R12, R8, UR8 ;  /* 0x00000008080c7c28 */ /* 0x000fe20008000000 */
[----:B------:R-:W-:Y:S01]  /*0cb0*/  UMOV UR8, 0x54442d18 ;  /* 0x54442d1800087882 */ /* 0x000fe20000000000 */
[----:B------:R-:W-:-:S08]  /*0cc0*/  UMOV UR9, 0x3ff921fb ;  /* 0x3ff921fb00097882 */ /* 0x000fd00000000000 */
[----:B------:R-:W0:Y:S08]  /*0cd0*/  F2I.F64 R12, R12 ;  /* 0x0000000c000c7311 */ /* 0x000e300000301100 */
[----:B0-----:R-:W0:Y:S02]  /*0ce0*/  I2F.F64 R10, R12 ;  /* 0x0000000c000a7312 */ /* 0x001e240000201c00 */
[----:B0-----:R-:W-:Y:S01]  /*0cf0*/  DFMA R14, R10, -UR8, R8 ;  /* 0x800000080a0e7c2b */ /* 0x001fe20008000008 */
[----:B------:R-:W-:Y:S01]  /*0d00*/  UMOV UR8, 0x33145c00 ;  /* 0x33145c0000087882 */ /* 0x000fe20000000000 */
[----:B------:R-:W-:-:S06]  /*0d10*/  UMOV UR9, 0x3c91a626 ;  /* 0x3c91a62600097882 */ /* 0x000fcc0000000000 */
[----:B------:R-:W-:Y:S01]  /*0d20*/  DFMA R14, R10, -UR8, R14 ;  /* 0x800000080a0e7c2b */ /* 0x000fe2000800000e */
[----:B------:R-:W-:Y:S01]  /*0d30*/  UMOV UR8, 0x252049c0 ;  /* 0x252049c000087882 */ /* 0x000fe20000000000 */
[----:B------:R-:W-:-:S06]  /*0d40*/  UMOV UR9, 0x397b839a ;  /* 0x397b839a00097882 */ /* 0x000fcc0000000000 */
[----:B------:R-:W-:Y:S01]  /*0d50*/  DFMA R10, R10, -UR8, R14 ;  /* 0x800000080a0a7c2b */ /* 0x000fe2000800000e */
[----:B------:R-:W-:Y:S10]  /*0d60*/  @!P0 BRA `(.L_x_20) ;  /* 0x0000000000108947 */ /* 0x000ff40003800000 */
[----:B------:R-:W-:Y:S01]  /*0d70*/  IMAD.MOV.U32 R10, RZ, RZ, R8 ;  /* 0x000000ffff0a7224 */ /* 0x000fe200078e0008 */
[----:B------:R-:W-:Y:S01]  /*0d80*/  MOV R22, 0xdb0 ;  /* 0x00000db000167802 */ /* 0x000fe20000000f00 */
[----:B------:R-:W-:-:S07]  /*0d90*/  IMAD.MOV.U32 R20, RZ, RZ, R9 ;  /* 0x000000ffff147224 */ /* 0x000fce00078e0009 */
[----:B------:R-:W-:Y:S05]  /*0da0*/  CALL.REL.NOINC `($_Z4fft2P7double2S0_i$__internal_trig_reduction_slowpathd) ;  /* 0x0000000c00dc7944 */ /* 0x000fea0003c00000 */
.L_x_20:
[----:B------:R-:W-:Y:S05]  /*0db0*/  BSYNC.RECONVERGENT B1 ;  /* 0x0000000000017941 */ /* 0x000fea0003800200 */
.L_x_19:
[----:B------:R-:W-:-:S07]  /*0dc0*/  VIADD R26, R12, 0x1 ;  /* 0x000000010c1a7836 */ /* 0x000fce0000000000 */
.L_x_18:
[----:B------:R-:W-:Y:S05]  /*0dd0*/  BSYNC.RECONVERGENT B0 ;  /* 0x0000000000007941 */ /* 0x000fea0003800200 */
.L_x_17:
[----:B------:R-:W0:Y:S01]  /*0de0*/  LDCU.64 UR8, c[0x4][0x10] ;  /* 0x01000200ff0877ac */ /* 0x000e220008000a00 */
[----:B------:R-:W-:-:S05]  /*0df0*/  IMAD.SHL.U32 R12, R26, 0x40, RZ ;  /* 0x000000401a0c7824 */ /* 0x000fca00078e00ff */
[----:B------:R-:W-:-:S04]  /*0e00*/  LOP3.LUT R12, R12, 0x40, RZ, 0xc0, !PT ;  /* 0x000000400c0c7812 */ /* 0x000fc800078ec0ff */
[----:B0-----:R-:W-:-:S05]  /*0e10*/  IADD3 R30, P0, PT, R12, UR8, RZ ;  /* 0x000000080c1e7c10 */ /* 0x001fca000ff1e0ff */
[----:B------:R-:W-:-:S05]  /*0e20*/  IMAD.X R31, RZ, RZ, UR9, P0 ;  /* 0x00000009ff1f7e24 */ /* 0x000fca00080e06ff */
[----:B------:R-:W2:Y:S04]  /*0e30*/  LDG.E.128.CONSTANT R12, desc[UR6][R30.64] ;  /* 0x000000061e0c7981 */ /* 0x000ea8000c1e9d00 */
[----:B------:R-:W3:Y:S04]  /*0e40*/  LDG.E.128.CONSTANT R16, desc[UR6][R30.64+0x10] ;  /* 0x000010061e107981 */ /* 0x000ee8000c1e9d00 */
[----:B------:R0:W4:Y:S01]  /*0e50*/  LDG.E.128.CONSTANT R20, desc[UR6][R30.64+0x20] ;  /* 0x000020061e147981 */ /* 0x000122000c1e9d00 */
[----:B------:R-:W-:Y:S01]  /*0e60*/  LOP3.LUT R27, R26, 0x1, RZ, 0xc0, !PT ;  /* 0x000000011a1b7812 */ /* 0x000fe200078ec0ff */
[----:B------:R-:W-:Y:S01]  /*0e70*/  IMAD.MOV.U32 R32, RZ, RZ, 0x20fd8164 ;  /* 0x20fd8164ff207424 */ /* 0x000fe200078e00ff */
[----:B------:R-:W-:Y:S01]  /*0e80*/  DMUL R28, R10, R10 ;  /* 0x0000000a0a1c7228 */ /* 0x000fe20000000000 */
[----:B------:R-:W-:Y:S01]  /*0e90*/  BSSY.RECONVERGENT B0, `(.L_x_21) ;  /* 0x000002e000007945 */ /* 0x000fe20003800200 */
[----:B------:R-:W-:Y:S01]  /*0ea0*/  ISETP.NE.U32.AND P0, PT, R27, 0x1, PT ;  /* 0x000000011b00780c */ /* 0x000fe20003f05070 */
[----:B------:R-:W-:Y:S01]  /*0eb0*/  IMAD.MOV.U32 R27, RZ, RZ, 0x3da8ff83 ;  /* 0x3da8ff83ff1b7424 */ /* 0x000fe200078e00ff */
[----:B------:R-:W-:-:S02]  /*0ec0*/  DSETP.NEU.AND P1, PT, |R8|, +INF , PT ;  /* 0x7ff000000800742a */ /* 0x000fc40003f2d200 */
[----:B------:R-:W-:Y:S02]  /*0ed0*/  FSEL R32, R32, -8.06006814911005101289e+34, !P0 ;  /* 0xf9785eba20207808 */ /* 0x000fe40004000000 */
[----:B------:R-:W-:-:S10]  /*0ee0*/  FSEL R33, -R27, 0.11223486810922622681, !P0 ;  /* 0x3de5db651b217808 */ /* 0x000fd40004000100 */
[----:B0-----:R-:W-:Y:S01]  /*0ef0*/  @!P1 IMAD.MOV.U32 R30, RZ, RZ, RZ ;  /* 0x000000ffff1e9224 */ /* 0x001fe200078e00ff */
[----:B--2---:R-:W-:-:S08]  /*0f00*/  DFMA R12, R28, R32, R12 ;  /* 0x000000201c0c722b */ /* 0x004fd0000000000c */
[----:B------:R-:W-:-:S08]  /*0f10*/  DFMA R12, R28, R12, R14 ;  /* 0x0000000c1c0c722b */ /* 0x000fd0000000000e */
[----:B---3--:R-:W-:-:S08]  /*0f20*/  DFMA R12, R28, R12, R16 ;  /* 0x0000000c1c0c722b */ /* 0x008fd00000000010 */
[----:B------:R-:W-:-:S08]  /*0f30*/  DFMA R12, R28, R12, R18 ;  /* 0x0000000c1c0c722b */ /* 0x000fd00000000012 */
[----:B----4-:R-:W-:-:S08]  /*0f40*/  DFMA R12, R28, R12, R20 ;  /* 0x0000000c1c0c722b */ /* 0x010fd00000000014 */
[----:B------:R-:W-:-:S08]  /*0f50*/  DFMA R12, R28, R12, R22 ;  /* 0x0000000c1c0c722b */ /* 0x000fd00000000016 */
[----:B------:R-:W-:Y:S02]  /*0f60*/  DFMA R10, R12, R10, R10 ;  /* 0x0000000a0c0a722b */ /* 0x000fe4000000000a */
[----:B------:R-:W-:Y:S02]  /*0f70*/  DFMA R12, R28, R12, 1 ;  /* 0x3ff000001c0c742b */ /* 0x000fe4000000000c */
[----:B------:R-:W-:-:S08]  /*0f80*/  @!P1 DMUL R28, RZ, R8 ;  /* 0x00000008ff1c9228 */ /* 0x000fd00000000000 */
[----:B------:R-:W-:Y:S02]  /*0f90*/  FSEL R12, R12, R10, !P0 ;  /* 0x0000000a0c0c7208 */ /* 0x000fe40004000000 */
[----:B------:R-:W-:Y:S02]  /*0fa0*/  FSEL R13, R13, R11, !P0 ;  /* 0x0000000b0d0d7208 */ /* 0x000fe40004000000 */
[----:B------:R-:W-:-:S04]  /*0fb0*/  LOP3.LUT P0, RZ, R26, 0x2, RZ, 0xc0, !PT ;  /* 0x000000021aff7812 */ /* 0x000fc8000780c0ff */
[----:B------:R-:W-:-:S10]  /*0fc0*/  DADD R10, RZ, -R12 ;  /* 0x00000000ff0a7229 */ /* 0x000fd4000000080c */
[----:B------:R-:W-:Y:S02]  /*0fd0*/  FSEL R26, R12, R10, !P0 ;  /* 0x0000000a0c1a7208 */ /* 0x000fe40004000000 */
[----:B------:R-:W-:Y:S01]  /*0fe0*/  FSEL R27, R13, R11, !P0 ;  /* 0x0000000b0d1b7208 */ /* 0x000fe20004000000 */
[----:B------:R-:W-:Y:S06]  /*0ff0*/  @!P1 BRA `(.L_x_22) ;  /* 0x00000000005c9947 */ /* 0x000fec0003800000 */
[----:B------:R-:W-:Y:S01]  /*1000*/  UMOV UR8, 0x6dc9c883 ;  /* 0x6dc9c88300087882 */ /* 0x000fe20000000000 */
[----:B------:R-:W-:Y:S01]  /*1010*/  UMOV UR9, 0x3fe45f30 ;  /* 0x3fe45f3000097882 */ /* 0x000fe20000000000 */
[C---:B------:R-:W-:Y:S02]  /*1020*/  DSETP.GE.AND P0, PT, |R8|.reuse, 2.14748364800000000000e+09, PT ;  /* 0x41e000000800742a */ /* 0x040fe40003f06200 */
        /* <DEDUP_REMOVED lines=17> */
[----:B------:R-:W-:Y:S02]  /*1140*/  IMAD.MOV.U32 R30, RZ, RZ, R12 ;  /* 0x000000ffff1e7224 */ /* 0x000fe400078e000c */
[----:B------:R-:W-:Y:S02]  /*1150*/  IMAD.MOV.U32 R28, RZ, RZ, R10 ;  /* 0x000000ffff1c7224 */ /* 0x000fe400078e000a */
[----:B------:R-:W-:-:S07]  /*1160*/  IMAD.MOV.U32 R29, RZ, RZ, R11 ;  /* 0x000000ffff1d7224 */ /* 0x000fce00078e000b */
.L_x_22:
[----:B------:R-:W-:Y:S05]  /*1170*/  BSYNC.RECONVERGENT B0 ;  /* 0x0000000000007941 */ /* 0x000fea0003800200 */
.L_x_21:
[----:B------:R-:W0:Y:S01]  /*1180*/  LDCU.64 UR8, c[0x4][0x10] ;  /* 0x01000200ff0877ac */ /* 0x000e220008000a00 */
[----:B------:R-:W-:Y:S01]  /*1190*/  IMAD.SHL.U32 R8, R30, 0x40, RZ ;  /* 0x000000401e087824 */ /* 0x000fe200078e00ff */
[----:B------:R-:W1:Y:S04]  /*11a0*/  LDC.64 R20, c[0x0][0x380] ;  /* 0x0000e000ff147b82 */ /* 0x000e680000000a00 */
[----:B------:R-:W-:-:S04]  /*11b0*/  LOP3.LUT R8, R8, 0x40, RZ, 0xc0, !PT ;  /* 0x0000004008087812 */ /* 0x000fc800078ec0ff */
[----:B0-----:R-:W-:Y:S02]  /*11c0*/  IADD3 R36, P0, PT, R8, UR8, RZ ;  /* 0x0000000808247c10 */ /* 0x001fe4000ff1e0ff */
[----:B------:R-:W-:Y:S01]  /*11d0*/  LOP3.LUT R31, R30, 0x1, RZ, 0xc0, !PT ;  /* 0x000000011e1f7812 */ /* 0x000fe200078ec0ff */
[----:B------:R-:W-:Y:S01]  /*11e0*/  IMAD.MOV.U32 R34, RZ, RZ, 0x20fd8164 ;  /* 0x20fd8164ff227424 */ /* 0x000fe200078e00ff */
[----:B------:R-:W-:Y:S01]  /*11f0*/  DMUL R32, R28, R28 ;  /* 0x0000001c1c207228 */ /* 0x000fe20000000000 */
[----:B------:R-:W-:Y:S01]  /*1200*/  IMAD.X R37, RZ, RZ, UR9, P0 ;  /* 0x00000009ff257e24 */ /* 0x000fe200080e06ff */
[----:B------:R-:W0:Y:S04]  /*1210*/  LDCU UR8, c[0x0][0x390] ;  /* 0x00007200ff0877ac */ /* 0x000e280008000800 */
[----:B------:R-:W2:Y:S04]  /*1220*/  LDG.E.128.CONSTANT R8, desc[UR6][R36.64] ;  /* 0x0000000624087981 */ /* 0x000ea8000c1e9d00 */
[----:B------:R-:W3:Y:S04]  /*1230*/  LDG.E.128.CONSTANT R12, desc[UR6][R36.64+0x10] ;  /* 0x00001006240c7981 */ /* 0x000ee8000c1e9d00 */
[----:B------:R-:W4:Y:S01]  /*1240*/  LDG.E.128.CONSTANT R16, desc[UR6][R36.64+0x20] ;  /* 0x0000200624107981 */ /* 0x000f22000c1e9d00 */
[----:B-1----:R-:W-:-:S06]  /*1250*/  IMAD.WIDE.U32 R20, R0, 0x10, R20 ;  /* 0x0000001000147825 */ /* 0x002fcc00078e0014 */
[----:B------:R-:W5:Y:S01]  /*1260*/  LDG.E.128 R20, desc[UR6][R20.64] ;  /* 0x0000000614147981 */ /* 0x000f62000c1e1d00 */
[----:B------:R-:W-:Y:S01]  /*1270*/  ISETP.NE.U32.AND P0, PT, R31, 0x1, PT ;  /* 0x000000011f00780c */ /* 0x000fe20003f05070 */
[----:B------:R-:W-:Y:S02]  /*1280*/  IMAD.MOV.U32 R31, RZ, RZ, 0x3da8ff83 ;  /* 0x3da8ff83ff1f7424 */ /* 0x000fe400078e00ff */
[----:B------:R-:W-:Y:S01]  /*1290*/  VIADD R0, R0, 0x1 ;  /* 0x0000000100007836 */ /* 0x000fe20000000000 */
[----:B------:R-:W-:Y:S02]  /*12a0*/  FSEL R34, R34, -8.06006814911005101289e+34, !P0 ;  /* 0xf9785eba22227808 */ /* 0x000fe40004000000 */
[----:B------:R-:W-:-:S06]  /*12b0*/  FSEL R35, -R31, 0.11223486810922622681, !P0 ;  /* 0x3de5db651f237808 */ /* 0x000fcc0004000100 */
[----:B--2---:R-:W-:-:S08]  /*12c0*/  DFMA R8, R32, R34, R8 ;  /* 0x000000222008722b */ /* 0x004fd00000000008 */
[----:B------:R-:W-:-:S08]  /*12d0*/  DFMA R8, R32, R8, R10 ;  /* 0x000000082008722b */ /* 0x000fd0000000000a */
[----:B---3--:R-:W-:-:S08]  /*12e0*/  DFMA R8, R32, R8, R12 ;  /* 0x000000082008722b */ /* 0x008fd0000000000c */
[----:B------:R-:W-:-:S08]  /*12f0*/  DFMA R8, R32, R8, R14 ;  /* 0x000000082008722b */ /* 0x000fd0000000000e */
[----:B----4-:R-:W-:-:S08]  /*1300*/  DFMA R8, R32, R8, R16 ;  /* 0x000000082008722b */ /* 0x010fd00000000010 */
[----:B------:R-:W-:-:S08]  /*1310*/  DFMA R8, R32, R8, R18 ;  /* 0x000000082008722b */ /* 0x000fd00000000012 */
[----:B------:R-:W-:Y:S02]  /*1320*/  DFMA R28, R8, R28, R28 ;  /* 0x0000001c081c722b */ /* 0x000fe4000000001c */
[----:B------:R-:W-:-:S10]  /*1330*/  DFMA R8, R32, R8, 1 ;  /* 0x3ff000002008742b */ /* 0x000fd40000000008 */
[----:B------:R-:W-:Y:S02]  /*1340*/  FSEL R10, R8, R28, !P0 ;  /* 0x0000001c080a7208 */ /* 0x000fe40004000000 */
[----:B------:R-:W-:Y:S02]  /*1350*/  FSEL R11, R9, R29, !P0 ;  /* 0x0000001d090b7208 */ /* 0x000fe40004000000 */
[----:B------:R-:W-:-:S04]  /*1360*/  LOP3.LUT P0, RZ, R30, 0x2, RZ, 0xc0, !PT ;  /* 0x000000021eff7812 */ /* 0x000fc8000780c0ff */
[----:B------:R-:W-:-:S10]  /*1370*/  DADD R8, RZ, -R10 ;  /* 0x00000000ff087229 */ /* 0x000fd4000000080a */
[----:B------:R-:W-:Y:S02]  /*1380*/  FSEL R8, R10, R8, !P0 ;  /* 0x000000080a087208 */ /* 0x000fe40004000000 */
[----:B------:R-:W-:Y:S02]  /*1390*/  FSEL R9, R11, R9, !P0 ;  /* 0x000000090b097208 */ /* 0x000fe40004000000 */
[----:B0-----:R-:W-:-:S04]  /*13a0*/  ISETP.NE.AND P0, PT, R0, UR8, PT ;  /* 0x0000000800007c0c */ /* 0x001fc8000bf05270 */
[C---:B-----5:R-:W-:Y:S02]  /*13b0*/  DMUL R10, R8.reuse, R22 ;  /* 0x00000016080a7228 */ /* 0x060fe40000000000 */
[----:B------:R-:W-:-:S06]  /*13c0*/  DMUL R8, R8, R20 ;  /* 0x0000001408087228 */ /* 0x000fcc0000000000 */
[C---:B------:R-:W-:Y:S02]  /*13d0*/  DFMA R10, R26.reuse, R20, -R10 ;  /* 0x000000141a0a722b */ /* 0x040fe4000000080a */
[----:B------:R-:W-:-:S06]  /*13e0*/  DFMA R8, R26, R22, R8 ;  /* 0x000000161a08722b */ /* 0x000fcc0000000008 */
[----:B------:R-:W-:Y:S02]  /*13f0*/  DADD R4, R10, R4 ;  /* 0x000000000a047229 */ /* 0x000fe40000000004 */
[----:B------:R-:W-:Y:S01]  /*1400*/  DADD R6, R8, R6 ;  /* 0x0000000008067229 */ /* 0x000fe20000000006 */
[----:B------:R-:W-:Y:S10]  /*1410*/  @P0 BRA `(.L_x_23) ;  /* 0xffffffec009c0947 */ /* 0x000ff4000383ffff */
.L_x_0:
[----:B------:R-:W-:Y:S01]  /*1420*/  STG.E.128 desc[UR6][R2.64], R4 ;  /* 0x0000000402007986 */ /* 0x000fe2000c101d06 */
[----:B------:R-:W-:Y:S05]  /*1430*/  EXIT ;  /* 0x000000000000794d */ /* 0x000fea0003800000 */
        .weak           $__internal_0_$__cuda_sm20_div_rn_f64_full
        .type           $__internal_0_$__cuda_sm20_div_rn_f64_full,@function
        .size           $__internal_0_$__cuda_sm20_div_rn_f64_full,($__internal_1_$__cuda_sm20_rem_u64 - $__internal_0_$__cuda_sm20_div_rn_f64_full)
$__internal_0_$__cuda_sm20_div_rn_f64_full:
[C---:B------:R-:W-:Y:S01]  /*1440*/  FSETP.GEU.AND P0, PT, |R7|.reuse, 1.469367938527859385e-39, PT ;  /* 0x001000000700780b */ /* 0x040fe20003f0e200 */
[----:B------:R-:W-:Y:S01]  /*1450*/  IMAD.MOV.U32 R10, RZ, RZ, 0x1 ;  /* 0x00000001ff0a7424 */ /* 0x000fe200078e00ff */
[C---:B------:R-:W-:Y:S01]  /*1460*/  LOP3.LUT R4, R7.reuse, 0x800fffff, RZ, 0xc0, !PT ;  /* 0x800fffff07047812 */ /* 0x040fe200078ec0ff */
[----:B------:R-:W-:Y:S01]  /*1470*/  IMAD.MOV.U32 R19, RZ, RZ, 0x1ca00000 ;  /* 0x1ca00000ff137424 */ /* 0x000fe200078e00ff */
[----:B------:R-:W-:Y:S01]  /*1480*/  LOP3.LUT R9, R7, 0x7ff00000, RZ, 0xc0, !PT ;  /* 0x7ff0000007097812 */ /* 0x000fe200078ec0ff */
[----:B------:R-:W-:Y:S01]  /*1490*/  IMAD.MOV.U32 R18, RZ, RZ, 0x40000000 ;  /* 0x40000000ff127424 */ /* 0x000fe200078e00ff */
[----:B------:R-:W-:Y:S01]  /*14a0*/  LOP3.LUT R5, R4, 0x3ff00000, RZ, 0xfc, !PT ;  /* 0x3ff0000004057812 */ /* 0x000fe200078efcff */
[----:B------:R-:W-:Y:S01]  /*14b0*/  IMAD.MOV.U32 R4, RZ, RZ, R6 ;  /* 0x000000ffff047224 */ /* 0x000fe200078e0006 */
[----:B------:R-:W-:Y:S01]  /*14c0*/  ISETP.LE.U32.AND P1, PT, R9, 0x40000000, PT ;  /* 0x400000000900780c */ /* 0x000fe20003f23070 */
[----:B------:R-:W-:-:S03]  /*14d0*/  VIADD R20, R18, 0xffffffff ;  /* 0xffffffff12147836 */ /* 0x000fc60000000000 */
[----:B------:R-:W-:Y:S01]  /*14e0*/  SEL R14, R19, 0x63400000, !P1 ;  /* 0x63400000130e7807 */ /* 0x000fe20004800000 */
[----:B------:R-:W-:-:S06]  /*14f0*/  @!P0 DMUL R4, R6, 8.98846567431157953865e+307 ;  /* 0x7fe0000006048828 */ /* 0x000fcc0000000000 */
[----:B------:R-:W0:Y:S04]  /*1500*/  MUFU.RCP64H R11, R5 ;  /* 0x00000005000b7308 */ /* 0x000e280000001800 */
[----:B------:R-:W-:Y:S02]  /*1510*/  @!P0 LOP3.LUT R9, R5, 0x7ff00000, RZ, 0xc0, !PT ;  /* 0x7ff0000005098812 */ /* 0x000fe400078ec0ff */
[----:B------:R-:W-:-:S03]  /*1520*/  ISETP.GT.U32.AND P0, PT, R20, 0x7feffffe, PT ;  /* 0x7feffffe1400780c */ /* 0x000fc60003f04070 */
[----:B------:R-:W-:-:S05]  /*1530*/  VIADD R20, R9, 0xffffffff ;  /* 0xffffffff09147836 */ /* 0x000fca0000000000 */
[----:B------:R-:W-:Y:S01]  /*1540*/  ISETP.GT.U32.OR P0, PT, R20, 0x7feffffe, P0 ;  /* 0x7feffffe1400780c */ /* 0x000fe20000704470 */
[----:B0-----:R-:W-:-:S08]  /*1550*/  DFMA R12, R10, -R4, 1 ;  /* 0x3ff000000a0c742b */ /* 0x001fd00000000804 */
[----:B------:R-:W-:-:S08]  /*1560*/  DFMA R12, R12, R12, R12 ;  /* 0x0000000c0c0c722b */ /* 0x000fd0000000000c */
[----:B------:R-:W-:-:S08]  /*1570*/  DFMA R12, R10, R12, R10 ;  /* 0x0000000c0a0c722b */ /* 0x000fd0000000000a */
[----:B------:R-:W-:-:S08]  /*1580*/  DFMA R10, R12, -R4, 1 ;  /* 0x3ff000000c0a742b */ /* 0x000fd00000000804 */
[----:B------:R-:W-:Y:S01]  /*1590*/  DFMA R10, R12, R10, R12 ;  /* 0x0000000a0c0a722b */ /* 0x000fe2000000000c */
[----:B------:R-:W-:Y:S01]  /*15a0*/  LOP3.LUT R13, R14, 0x800921fb, RZ, 0xfc, !PT ;  /* 0x800921fb0e0d7812 */ /* 0x000fe200078efcff */
[----:B------:R-:W-:-:S06]  /*15b0*/  IMAD.MOV.U32 R12, RZ, RZ, 0x54442d18 ;  /* 0x54442d18ff0c7424 */ /* 0x000fcc00078e00ff */
[----:B------:R-:W-:-:S08]  /*15c0*/  DMUL R14, R10, R12 ;  /* 0x0000000c0a0e7228 */ /* 0x000fd00000000000 */
[----:B------:R-:W-:-:S08]  /*15d0*/  DFMA R16, R14, -R4, R12 ;  /* 0x800000040e10722b */ /* 0x000fd0000000000c */
[----:B------:R-:W-:Y:S01]  /*15e0*/  DFMA R10, R10, R16, R14 ;  /* 0x000000100a0a722b */ /* 0x000fe2000000000e */
[----:B------:R-:W-:Y:S10]  /*15f0*/  @P0 BRA `(.L_x_24) ;  /* 0x0000000000740947 */ /* 0x000ff40003800000 */
[----:B------:R-:W-:Y:S01]  /*1600*/  LOP3.LUT R15, R7, 0x7ff00000, RZ, 0xc0, !PT ;  /* 0x7ff00000070f7812 */ /* 0x000fe200078ec0ff */
[----:B------:R-:W-:Y:S02]  /*1610*/  IMAD.MOV.U32 R9, RZ, RZ, 0x40000000 ;  /* 0x40000000ff097424 */ /* 0x000fe400078e00ff */
[----:B------:R-:W-:Y:S01]  /*1620*/  IMAD.MOV.U32 R16, RZ, RZ, RZ ;  /* 0x000000ffff107224 */ /* 0x000fe200078e00ff */
[----:B------:R-:W-:Y:S01]  /*1630*/  ISETP.LE.U32.AND P0, PT, R15, 0x40000000, PT ;  /* 0x400000000f00780c */ /* 0x000fe20003f03070 */
[----:B------:R-:W-:-:S05]  /*1640*/  IMAD.MOV R14, RZ, RZ, -R15 ;  /* 0x000000ffff0e7224 */ /* 0x000fca00078e0a0f */
[----:B------:R-:W-:Y:S02]  /*1650*/  VIADDMNMX R9, R14, R9, 0xb9600000, !PT ;  /* 0xb96000000e097446 */ /* 0x000fe40007800109 */
[----:B------:R-:W-:Y:S02]  /*1660*/  SEL R14, R19, 0x63400000, !P0 ;  /* 0x63400000130e7807 */ /* 0x000fe40004000000 */
[----:B------:R-:W-:-:S05]  /*1670*/  VIMNMX R9, PT, PT, R9, 0x46a00000, PT ;  /* 0x46a0000009097848 */ /* 0x000fca0003fe0100 */
[----:B------:R-:W-:-:S04]  /*1680*/  IMAD.IADD R9, R9, 0x1, -R14 ;  /* 0x0000000109097824 */ /* 0x000fc800078e0a0e */
[----:B------:R-:W-:-:S06]  /*1690*/  VIADD R17, R9, 0x7fe00000 ;  /* 0x7fe0000009117836 */ /* 0x000fcc0000000000 */
[----:B------:R-:W-:-:S10]  /*16a0*/  DMUL R14, R10, R16 ;  /* 0x000000100a0e7228 */ /* 0x000fd40000000000 */
[----:B------:R-:W-:-:S13]  /*16b0*/  FSETP.GTU.AND P0, PT, |R15|, 1.469367938527859385e-39, PT ;  /* 0x001000000f00780b */ /* 0x000fda0003f0c200 */
[----:B------:R-:W-:Y:S05]  /*16c0*/  @P0 BRA `(.L_x_25) ;  /* 0x0000000000840947 */ /* 0x000fea0003800000 */
[----:B------:R-:W-:Y:S01]  /*16d0*/  DFMA R4, R10, -R4, R12 ;  /* 0x800000040a04722b */ /* 0x000fe2000000000c */
[----:B------:R-:W-:-:S09]  /*16e0*/  IMAD.MOV.U32 R16, RZ, RZ, RZ ;  /* 0x000000ffff107224 */ /* 0x000fd200078e00ff */
[C---:B------:R-:W-:Y:S02]  /*16f0*/  FSETP.NEU.AND P0, PT, R5.reuse, RZ, PT ;  /* 0x000000ff0500720b */ /* 0x040fe40003f0d000 */
[----:B------:R-:W-:-:S04]  /*1700*/  LOP3.LUT R7, R5, 0x80000000, R7, 0x48, !PT ;  /* 0x8000000005077812 */ /* 0x000fc800078e4807 */
[----:B------:R-:W-:-:S07]  /*1710*/  LOP3.LUT R17, R7, R17, RZ, 0xfc, !PT ;  /* 0x0000001107117212 */ /* 0x000fce00078efcff */
[----:B------:R-:W-:Y:S05]  /*1720*/  @!P0 BRA `(.L_x_25) ;  /* 0x00000000006c8947 */ /* 0x000fea0003800000 */
[----:B------:R-:W-:Y:S01]  /*1730*/  IMAD.MOV R5, RZ, RZ, -R9 ;  /* 0x000000ffff057224 */ /* 0x000fe200078e0a09 */
[----:B------:R-:W-:Y:S01]  /*1740*/  IADD3 R9, PT, PT, -R9, -0x43300000, RZ ;  /* 0xbcd0000009097810 */ /* 0x000fe20007ffe1ff */
[----:B------:R-:W-:-:S06]  /*1750*/  IMAD.MOV.U32 R4, RZ, RZ, RZ ;  /* 0x000000ffff047224 */ /* 0x000fcc00078e00ff */
[----:B------:R-:W-:Y:S02]  /*1760*/  DFMA R4, R14, -R4, R10 ;  /* 0x800000040e04722b */ /* 0x000fe4000000000a */
[----:B------:R-:W-:-:S08]  /*1770*/  DMUL.RP R10, R10, R16 ;  /* 0x000000100a0a7228 */ /* 0x000fd00000008000 */
[----:B------:R-:W-:Y:S02]  /*1780*/  FSETP.NEU.AND P0, PT, |R5|, R9, PT ;  /* 0x000000090500720b */ /* 0x000fe40003f0d200 */
[----:B------:R-:W-:Y:S02]  /*1790*/  LOP3.LUT R7, R11, R7, RZ, 0x3c, !PT ;  /* 0x000000070b077212 */ /* 0x000fe400078e3cff */
[----:B------:R-:W-:Y:S02]  /*17a0*/  FSEL R14, R10, R14, !P0 ;  /* 0x0000000e0a0e7208 */ /* 0x000fe40004000000 */
[----:B------:R-:W-:Y:S01]  /*17b0*/  FSEL R15, R7, R15, !P0 ;  /* 0x0000000f070f7208 */ /* 0x000fe20004000000 */
[----:B------:R-:W-:Y:S06]  /*17c0*/  BRA `(.L_x_25) ;  /* 0x0000000000447947 */ /* 0x000fec0003800000 */
.L_x_24:
[----:B------:R-:W-:-:S14]  /*17d0*/  DSETP.NAN.AND P0, PT, R6, R6, PT ;  /* 0x000000060600722a */ /* 0x000fdc0003f08000 */
[----:B------:R-:W-:Y:S05]  /*17e0*/  @P0 BRA `(.L_x_26) ;  /* 0x0000000000340947 */ /* 0x000fea0003800000 */
[----:B------:R-:W-:Y:S01]  /*17f0*/  ISETP.NE.AND P0, PT, R18, R9, PT ;  /* 0x000000091200720c */ /* 0x000fe20003f05270 */
[----:B------:R-:W-:Y:S02]  /*1800*/  IMAD.MOV.U32 R14, RZ, RZ, 0x0 ;  /* 0x00000000ff0e7424 */ /* 0x000fe400078e00ff */
[----:B------:R-:W-:-:S10]  /*1810*/  IMAD.MOV.U32 R15, RZ, RZ, -0x80000 ;  /* 0xfff80000ff0f7424 */ /* 0x000fd400078e00ff */
[----:B------:R-:W-:Y:S05]  /*1820*/  @!P0 BRA `(.L_x_25) ;  /* 0x00000000002c8947 */ /* 0x000fea0003800000 */
[----:B------:R-:W-:Y:S02]  /*1830*/  ISETP.NE.AND P0, PT, R18, 0x7ff00000, PT ;  /* 0x7ff000001200780c */ /* 0x000fe40003f05270 */
[----:B------:R-:W-:Y:S02]  /*1840*/  LOP3.LUT R6, R7, 0xc00921fb, RZ, 0x3c, !PT ;  /* 0xc00921fb07067812 */ /* 0x000fe400078e3cff */
[----:B------:R-:W-:Y:S02]  /*1850*/  ISETP.EQ.OR P0, PT, R9, RZ, !P0 ;  /* 0x000000ff0900720c */ /* 0x000fe40004702670 */
[----:B------:R-:W-:-:S11]  /*1860*/  LOP3.LUT R15, R6, 0x80000000, RZ, 0xc0, !PT ;  /* 0x80000000060f7812 */ /* 0x000fd600078ec0ff */
[----:B------:R-:W-:Y:S01]  /*1870*/  @P0 LOP3.LUT R4, R15, 0x7ff00000, RZ, 0xfc, !PT ;  /* 0x7ff000000f040812 */ /* 0x000fe200078efcff */
[----:B------:R-:W-:Y:S02]  /*1880*/  @!P0 IMAD.MOV.U32 R14, RZ, RZ, RZ ;  /* 0x000000ffff0e8224 */ /* 0x000fe400078e00ff */
[----:B------:R-:W-:Y:S02]  /*1890*/  @P0 IMAD.MOV.U32 R14, RZ, RZ, RZ ;  /* 0x000000ffff0e0224 */ /* 0x000fe400078e00ff */
[----:B------:R-:W-:Y:S01]  /*18a0*/  @P0 IMAD.MOV.U32 R15, RZ, RZ, R4 ;  /* 0x000000ffff0f0224 */ /* 0x000fe200078e0004 */
[----:B------:R-:W-:Y:S06]  /*18b0*/  BRA `(.L_x_25) ;  /* 0x0000000000087947 */ /* 0x000fec0003800000 */
.L_x_26:
[----:B------:R-:W-:Y:S01]  /*18c0*/  LOP3.LUT R15, R7, 0x80000, RZ, 0xfc, !PT ;  /* 0x00080000070f7812 */ /* 0x000fe200078efcff */
[----:B------:R-:W-:-:S07]  /*18d0*/  IMAD.MOV.U32 R14, RZ, RZ, R6 ;  /* 0x000000ffff0e7224 */ /* 0x000fce00078e0006 */
.L_x_25:
[----:B------:R-:W-:Y:S02]  /*18e0*/  IMAD.MOV.U32 R4, RZ, RZ, R0 ;  /* 0x000000ffff047224 */ /* 0x000fe400078e0000 */
[----:B------:R-:W-:Y:S02]  /*18f0*/  IMAD.MOV.U32 R5, RZ, RZ, 0x0 ;  /* 0x00000000ff057424 */ /* 0x000fe400078e00ff */
[----:B------:R-:W-:Y:S02]  /*1900*/  IMAD.MOV.U32 R24, RZ, RZ, R14 ;  /* 0x000000ffff187224 */ /* 0x000fe400078e000e */
[----:B------:R-:W-:Y:S01]  /*1910*/  IMAD.MOV.U32 R25, RZ, RZ, R15 ;  /* 0x000000ffff197224 */ /* 0x000fe200078e000f */
[----:B------:R-:W-:Y:S06]  /*1920*/  RET.REL.NODEC R4 `(_Z4fft2P7double2S0_i) ;  /* 0xffffffe404b47950 */ /* 0x000fec0003c3ffff */
        .weak           $__internal_1_$__cuda_sm20_rem_u64
        .type           $__internal_1_$__cuda_sm20_rem_u64,@function
        .size           $__internal_1_$__cuda_sm20_rem_u64,($_Z4fft2P7double2S0_i$__internal_trig_reduction_slowpathd - $__internal_1_$__cuda_sm20_rem_u64)
$__internal_1_$__cuda_sm20_rem_u64:
[----:B------:R-:W0:Y:S08]  /*1930*/  I2F.U64.RP R20, R14 ;  /* 0x0000000e00147312 */ /* 0x000e300000309000 */
[----:B0-----:R-:W0:Y:S02]  /*1940*/  MUFU.RCP R20, R20 ;  /* 0x0000001400147308 */ /* 0x001e240000001000 */
[----:B0-----:R-:W-:-:S06]  /*1950*/  VIADD R8, R20, 0x1ffffffe ;  /* 0x1ffffffe14087836 */ /* 0x001fcc0000000000 */
[----:B------:R-:W0:Y:S02]  /*1960*/  F2I.U64.TRUNC R8, R8 ;  /* 0x0000000800087311 */ /* 0x000e24000020d800 */
[----:B0-----:R-:W-:-:S04]  /*1970*/  IMAD.WIDE.U32 R10, R8, R14, RZ ;  /* 0x0000000e080a7225 */ /* 0x001fc800078e00ff */
[----:B------:R-:W-:Y:S01]  /*1980*/  IMAD R11, R8, R15, R11 ;  /* 0x0000000f080b7224 */ /* 0x000fe200078e020b */
[----:B------:R-:W-:-:S03]  /*1990*/  IADD3 R23, P0, PT, RZ, -R10, RZ ;  /* 0x8000000aff177210 */ /* 0x000fc60007f1e0ff */
[----:B------:R-:W-:Y:S02]  /*19a0*/  IMAD R11, R9, R14, R11 ;  /* 0x0000000e090b7224 */ /* 0x000fe400078e020b */
[----:B------:R-:W-:-:S04]  /*19b0*/  IMAD.HI.U32 R10, R8, R23, RZ ;  /* 0x00000017080a7227 */ /* 0x000fc800078e00ff */
[----:B------:R-:W-:Y:S02]  /*19c0*/  IMAD.X R27, RZ, RZ, ~R11, P0 ;  /* 0x000000ffff1b7224 */ /* 0x000fe400000e0e0b */
[----:B------:R-:W-:Y:S02]  /*19d0*/  IMAD.MOV.U32 R11, RZ, RZ, R8 ;  /* 0x000000ffff0b7224 */ /* 0x000fe400078e0008 */
[-C--:B------:R-:W-:Y:S02]  /*19e0*/  IMAD R29, R9, R27.reuse, RZ ;  /* 0x0000001b091d7224 */ /* 0x080fe400078e02ff */
[----:B------:R-:W-:-:S04]  /*19f0*/  IMAD.WIDE.U32 R10, P0, R8, R27, R10 ;  /* 0x0000001b080a7225 */ /* 0x000fc8000780000a */
[----:B------:R-:W-:-:S04]  /*1a00*/  IMAD.HI.U32 R27, R9, R27, RZ ;  /* 0x0000001b091b7227 */ /* 0x000fc800078e00ff */
[----:B------:R-:W-:-:S05]  /*1a10*/  IMAD.HI.U32 R10, P1, R9, R23, R10 ;  /* 0x00000017090a7227 */ /* 0x000fca000782000a */
[----:B------:R-:W-:Y:S01]  /*1a20*/  IADD3 R11, P2, PT, R29, R10, RZ ;  /* 0x0000000a1d0b7210 */ /* 0x000fe20007f5e0ff */
[----:B------:R-:W-:-:S04]  /*1a30*/  IMAD.X R10, R27, 0x1, R9, P0 ;  /* 0x000000011b0a7824 */ /* 0x000fc800000e0609 */
[----:B------:R-:W-:Y:S01]  /*1a40*/  IMAD.WIDE.U32 R8, R11, R14, RZ ;  /* 0x0000000e0b087225 */ /* 0x000fe200078e00ff */
[----:B------:R-:W-:-:S03]  /*1a50*/  IADD3.X R23, PT, PT, RZ, RZ, R10, P2, P1 ;  /* 0x000000ffff177210 */ /* 0x000fc600017e240a */
[----:B------:R-:W-:Y:S01]  /*1a60*/  IMAD R9, R11, R15, R9 ;  /* 0x0000000f0b097224 */ /* 0x000fe200078e0209 */
[----:B------:R-:W-:-:S03]  /*1a70*/  IADD3 R27, P0, PT, RZ, -R8, RZ ;  /* 0x80000008ff1b7210 */ /* 0x000fc60007f1e0ff */
[----:B------:R-:W-:Y:S02]  /*1a80*/  IMAD R9, R23, R14, R9 ;  /* 0x0000000e17097224 */ /* 0x000fe400078e0209 */
[----:B------:R-:W-:-:S04]  /*1a90*/  IMAD.HI.U32 R10, R11, R27, RZ ;  /* 0x0000001b0b0a7227 */ /* 0x000fc800078e00ff */
[----:B------:R-:W-:Y:S02]  /*1aa0*/  IMAD.X R8, RZ, RZ, ~R9, P0 ;  /* 0x000000ffff087224 */ /* 0x000fe400000e0e09 */
[----:B------:R-:W-:Y:S02]  /*1ab0*/  IMAD.MOV.U32 R9, RZ, RZ, RZ ;  /* 0x000000ffff097224 */ /* 0x000fe400078e00ff */
[----:B------:R-:W-:-:S04]  /*1ac0*/  IMAD.WIDE.U32 R10, P0, R11, R8, R10 ;  /* 0x000000080b0a7225 */ /* 0x000fc8000780000a */
[C---:B------:R-:W-:Y:S02]  /*1ad0*/  IMAD R20, R23.reuse, R8, RZ ;  /* 0x0000000817147224 */ /* 0x040fe400078e02ff */
[----:B------:R-:W-:-:S04]  /*1ae0*/  IMAD.HI.U32 R11, P1, R23, R27, R10 ;  /* 0x0000001b170b7227 */ /* 0x000fc8000782000a */
[----:B------:R-:W-:Y:S01]  /*1af0*/  IMAD.HI.U32 R8, R23, R8, RZ ;  /* 0x0000000817087227 */ /* 0x000fe200078e00ff */
[----:B------:R-:W-:-:S03]  /*1b00*/  IADD3 R11, P2, PT, R20, R11, RZ ;  /* 0x0000000b140b7210 */ /* 0x000fc60007f5e0ff */
[----:B------:R-:W-:Y:S02]  /*1b10*/  IMAD.X R23, R8, 0x1, R23, P0 ;  /* 0x0000000108177824 */ /* 0x000fe400000e0617 */
[----:B------:R-:W-:-:S03]  /*1b20*/  IMAD.HI.U32 R8, R11, R18, RZ ;  /* 0x000000120b087227 */ /* 0x000fc600078e00ff */
[----:B------:R-:W-:Y:S01]  /*1b30*/  IADD3.X R23, PT, PT, RZ, RZ, R23, P2, P1 ;  /* 0x000000ffff177210 */ /* 0x000fe200017e2417 */
[----:B------:R-:W-:-:S04]  /*1b40*/  IMAD.WIDE.U32 R8, R11, R17, R8 ;  /* 0x000000110b087225 */ /* 0x000fc800078e0008 */
[C---:B------:R-:W-:Y:S02]  /*1b50*/  IMAD R11, R23.reuse, R17, RZ ;  /* 0x00000011170b7224 */ /* 0x040fe400078e02ff */
[----:B------:R-:W-:-:S04]  /*1b60*/  IMAD.HI.U32 R8, P0, R23, R18, R8 ;  /* 0x0000001217087227 */ /* 0x000fc80007800008 */
[----:B------:R-:W-:Y:S01]  /*1b70*/  IMAD.HI.U32 R10, R23, R17, RZ ;  /* 0x00000011170a7227 */ /* 0x000fe200078e00ff */
[----:B------:R-:W-:-:S03]  /*1b80*/  IADD3 R11, P1, PT, R11, R8, RZ ;  /* 0x000000080b0b7210 */ /* 0x000fc60007f3e0ff */
[----:B------:R-:W-:Y:S02]  /*1b90*/  IMAD.X R10, RZ, RZ, R10, P0 ;  /* 0x000000ffff0a7224 */ /* 0x000fe400000e060a */
[----:B------:R-:W-:-:S04]  /*1ba0*/  IMAD.WIDE.U32 R8, R11, R14, RZ ;  /* 0x0000000e0b087225 */ /* 0x000fc800078e00ff */
[----:B------:R-:W-:Y:S02]  /*1bb0*/  IMAD.X R23, RZ, RZ, R10, P1 ;  /* 0x000000ffff177224 */ /* 0x000fe400008e060a */
[----:B------:R-:W-:Y:S01]  /*1bc0*/  IMAD R11, R11, R15, R9 ;  /* 0x0000000f0b0b7224 */ /* 0x000fe200078e0209 */
[----:B------:R-:W-:-:S03]  /*1bd0*/  IADD3 R9, P1, PT, -R8, R18, RZ ;  /* 0x0000001208097210 */ /* 0x000fc60007f3e1ff */
[-C--:B------:R-:W-:Y:S01]  /*1be0*/  IMAD R8, R23, R14.reuse, R11 ;  /* 0x0000000e17087224 */ /* 0x080fe200078e020b */
[----:B------:R-:W-:-:S03]  /*1bf0*/  ISETP.GE.U32.AND P0, PT, R9, R14, PT ;  /* 0x0000000e0900720c */ /* 0x000fc60003f06070 */
[----:B------:R-:W-:Y:S01]  /*1c00*/  IMAD.X R8, R17, 0x1, ~R8, P1 ;  /* 0x0000000111087824 */ /* 0x000fe200008e0e08 */
[----:B------:R-:W-:Y:S01]  /*1c10*/  IADD3 R11, P1, PT, -R14, R9, RZ ;  /* 0x000000090e0b7210 */ /* 0x000fe20007f3e1ff */
[----:B------:R-:W-:-:S03]  /*1c20*/  IMAD.MOV.U32 R17, RZ, RZ, 0x0 ;  /* 0x00000000ff117424 */ /* 0x000fc600078e00ff */
[C---:B------:R-:W-:Y:S01]  /*1c30*/  ISETP.GE.U32.AND.EX P0, PT, R8.reuse, R15, PT, P0 ;  /* 0x0000000f0800720c */ /* 0x040fe20003f06100 */
[----:B------:R-:W-:Y:S01]  /*1c40*/  IMAD.X R10, R8, 0x1, ~R15, P1 ;  /* 0x00000001080a7824 */ /* 0x000fe200008e0e0f */
[----:B------:R-:W-:Y:S02]  /*1c50*/  ISETP.NE.U32.AND P1, PT, R14, RZ, PT ;  /* 0x000000ff0e00720c */ /* 0x000fe40003f25070 */
[----:B------:R-:W-:Y:S02]  /*1c60*/  SEL R11, R11, R9, P0 ;  /* 0x000000090b0b7207 */ /* 0x000fe40000000000 */
[----:B------:R-:W-:Y:S02]  /*1c70*/  SEL R10, R10, R8, P0 ;  /* 0x000000080a0a7207 */ /* 0x000fe40000000000 */
[----:B------:R-:W-:Y:S02]  /*1c80*/  IADD3 R8, P2, PT, -R14, R11, RZ ;  /* 0x0000000b0e087210 */ /* 0x000fe40007f5e1ff */
[----:B------:R-:W-:-:S02]  /*1c90*/  ISETP.GE.U32.AND P0, PT, R11, R14, PT ;  /* 0x0000000e0b00720c */ /* 0x000fc40003f06070 */
[----:B------:R-:W-:Y:S01]  /*1ca0*/  ISETP.NE.AND.EX P1, PT, R15, RZ, PT, P1 ;  /* 0x000000ff0f00720c */ /* 0x000fe20003f25310 */
[C---:B------:R-:W-:Y:S01]  /*1cb0*/  IMAD.X R9, R10.reuse, 0x1, ~R15, P2 ;  /* 0x000000010a097824 */ /* 0x040fe200010e0e0f */
[----:B------:R-:W-:-:S04]  /*1cc0*/  ISETP.GE.U32.AND.EX P0, PT, R10, R15, PT, P0 ;  /* 0x0000000f0a00720c */ /* 0x000fc80003f06100 */
[----:B------:R-:W-:Y:S02]  /*1cd0*/  SEL R8, R8, R11, P0 ;  /* 0x0000000b08087207 */ /* 0x000fe40000000000 */
[----:B------:R-:W-:Y:S02]  /*1ce0*/  SEL R9, R9, R10, P0 ;  /* 0x0000000a09097207 */ /* 0x000fe40000000000 */
[----:B------:R-:W-:Y:S02]  /*1cf0*/  SEL R8, R8, 0xffffffff, P1 ;  /* 0xffffffff08087807 */ /* 0x000fe40000800000 */
[----:B------:R-:W-:Y:S01]  /*1d00*/  SEL R9, R9, 0xffffffff, P1 ;  /* 0xffffffff09097807 */ /* 0x000fe20000800000 */
[----:B------:R-:W-:Y:S06]  /*1d10*/  RET.REL.NODEC R16 `(_Z4fft2P7double2S0_i) ;  /* 0xffffffe010b87950 */ /* 0x000fec0003c3ffff */
        .type           $_Z4fft2P7double2S0_i$__internal_trig_reduction_slowpathd,@function
        .size           $_Z4fft2P7double2S0_i$__internal_trig_reduction_slowpathd,(.L_x_60 - $_Z4fft2P7double2S0_i$__internal_trig_reduction_slowpathd)
$_Z4fft2P7double2S0_i$__internal_trig_reduction_slowpathd:
[----:B------:R-:W-:Y:S01]  /*1d20*/  SHF.R.U32.HI R18, RZ, 0x14, R20 ;  /* 0x00000014ff127819 */ /* 0x000fe20000011614 */
[----:B------:R-:W-:Y:S02]  /*1d30*/  IMAD.MOV.U32 R19, RZ, RZ, R10 ;  /* 0x000000ffff137224 */ /* 0x000fe400078e000a */
[----:B------:R-:W-:Y:S01]  /*1d40*/  IMAD.MOV.U32 R10, RZ, RZ, RZ ;  /* 0x000000ffff0a7224 */ /* 0x000fe200078e00ff */
[----:B------:R-:W-:-:S04]  /*1d50*/  LOP3.LUT R11, R18, 0x7ff, RZ, 0xc0, !PT ;  /* 0x000007ff120b7812 */ /* 0x000fc800078ec0ff */
[----:B------:R-:W-:-:S13]  /*1d60*/  ISETP.NE.AND P0, PT, R11, 0x7ff, PT ;  /* 0x000007ff0b00780c */ /* 0x000fda0003f05270 */
[----:B------:R-:W-:Y:S05]  /*1d70*/  @!P0 BRA `(.L_x_27) ;  /* 0x0000000800488947 */ /* 0x000fea0003800000 */
[----:B------:R-:W-:Y:S01]  /*1d80*/  VIADD R10, R11, 0xfffffc00 ;  /* 0xfffffc000b0a7836 */ /* 0x000fe20000000000 */
[----:B------:R-:W-:Y:S01]  /*1d90*/  BSSY.RECONVERGENT B2, `(.L_x_28) ;  /* 0x000002f000027945 */ /* 0x000fe20003800200 */
[----:B------:R-:W-:-:S03]  /*1da0*/  CS2R R14, SRZ ;  /* 0x00000000000e7805 */ /* 0x000fc6000001ff00 */
[----:B------:R-:W-:Y:S02]  /*1db0*/  SHF.R.U32.HI R21, RZ, 0x6, R10 ;  /* 0x00000006ff157819 */ /* 0x000fe4000001160a */
[----:B------:R-:W-:Y:S02]  /*1dc0*/  ISETP.GE.U32.AND P0, PT, R10, 0x80, PT ;  /* 0x000000800a00780c */ /* 0x000fe40003f06070 */
[C---:B------:R-:W-:Y:S02]  /*1dd0*/  IADD3 R16, PT, PT, -R21.reuse, 0x13, RZ ;  /* 0x0000001315107810 */ /* 0x040fe40007ffe1ff */
[----:B------:R-:W-:Y:S02]  /*1de0*/  IADD3 R17, PT, PT, -R21, 0xf, RZ ;  /* 0x0000000f15117810 */ /* 0x000fe40007ffe1ff */
[----:B------:R-:W-:-:S04]  /*1df0*/  SEL R16, R16, 0x12, P0 ;  /* 0x0000001210107807 */ /* 0x000fc80000000000 */
[----:B------:R-:W-:-:S13]  /*1e00*/  ISETP.GE.AND P0, PT, R17, R16, PT ;  /* 0x000000101100720c */ /* 0x000fda0003f06270 */
[----:B------:R-:W-:Y:S05]  /*1e10*/  @P0 BRA `(.L_x_29) ;  /* 0x0000000000980947 */ /* 0x000fea0003800000 */
[----:B------:R-:W0:Y:S01]  /*1e20*/  LDC.64 R10, c[0x0][0x358] ;  /* 0x0000d600ff0a7b82 */ /* 0x000e220000000a00 */
[C---:B------:R-:W-:Y:S01]  /*1e30*/  SHF.L.U64.HI R29, R19.reuse, 0xb, R20 ;  /* 0x0000000b131d7819 */ /* 0x040fe20000010214 */
[----:B------:R-:W-:Y:S01]  /*1e40*/  BSSY.RECONVERGENT B3, `(.L_x_30) ;  /* 0x0000022000037945 */ /* 0x000fe20003800200 */
[----:B------:R-:W-:Y:S01]  /*1e50*/  IMAD.SHL.U32 R19, R19, 0x800, RZ ;  /* 0x0000080013137824 */ /* 0x000fe200078e00ff */
[----:B------:R-:W-:Y:S01]  /*1e60*/  IADD3 R23, PT, PT, RZ, -R21, -R16 ;  /* 0x80000015ff177210 */ /* 0x000fe20007ffe810 */
[----:B------:R-:W-:Y:S01]  /*1e70*/  IMAD.MOV.U32 R28, RZ, RZ, RZ ;  /* 0x000000ffff1c7224 */ /* 0x000fe200078e00ff */
[----:B------:R-:W-:Y:S02]  /*1e80*/  CS2R R14, SRZ ;  /* 0x00000000000e7805 */ /* 0x000fe4000001ff00 */
[----:B------:R-:W-:-:S07]  /*1e90*/  LOP3.LUT R29, R29, 0x80000000, RZ, 0xfc, !PT ;  /* 0x800000001d1d7812 */ /* 0x000fce00078efcff */
.L_x_31:
[----:B------:R-:W1:Y:S01]  /*1ea0*/  LDC.64 R12, c[0x4][0x8] ;  /* 0x01000200ff0c7b82 */ /* 0x000e620000000a00 */
[----:B0-----:R-:W-:Y:S02]  /*1eb0*/  R2UR UR8, R10 ;  /* 0x000000000a0872ca */ /* 0x001fe400000e0000 */
[----:B------:R-:W-:Y:S01]  /*1ec0*/  R2UR UR9, R11 ;  /* 0x000000000b0972ca */ /* 0x000fe200000e0000 */
[----:B-1----:R-:W-:-:S12]  /*1ed0*/  IMAD.WIDE R12, R17, 0x8, R12 ;  /* 0x00000008110c7825 */ /* 0x002fd800078e020c */
[----:B------:R-:W2:Y:S01]  /*1ee0*/  LDG.E.64.CONSTANT R12, desc[UR8][R12.64] ;  /* 0x000000080c0c7981 */ /* 0x000ea2000c1e9b00 */
[----:B------:R-:W-:Y:S02]  /*1ef0*/  VIADD R23, R23, 0x1 ;  /* 0x0000000117177836 */ /* 0x000fe40000000000 */
[----:B------:R-:W-:Y:S02]  /*1f00*/  VIADD R17, R17, 0x1 ;  /* 0x0000000111117836 */ /* 0x000fe40000000000 */
[----:B--2---:R-:W-:-:S04]  /*1f10*/  IMAD.WIDE.U32 R14, P2, R12, R19, R14 ;  /* 0x000000130c0e7225 */ /* 0x004fc8000784000e */
[----:B------:R-:W-:Y:S02]  /*1f20*/  IMAD R31, R12, R29, RZ ;  /* 0x0000001d0c1f7224 */ /* 0x000fe400078e02ff */
[CC--:B------:R-:W-:Y:S02]  /*1f30*/  IMAD R30, R13.reuse, R19.reuse, RZ ;  /* 0x000000130d1e7224 */ /* 0x0c0fe400078e02ff */
[----:B------:R-:W-:Y:S01]  /*1f40*/  IMAD.HI.U32 R33, R13, R19, RZ ;  /* 0x000000130d217227 */ /* 0x000fe200078e00ff */
[----:B------:R-:W-:-:S03]  /*1f50*/  IADD3 R15, P0, PT, R31, R15, RZ ;  /* 0x0000000f1f0f7210 */ /* 0x000fc60007f1e0ff */
[----:B------:R-:W-:Y:S01]  /*1f60*/  IMAD R31, R28, 0x8, R1 ;  /* 0x000000081c1f7824 */ /* 0x000fe200078e0201 */
[----:B------:R-:W-:Y:S01]  /*1f70*/  IADD3 R15, P1, PT, R30, R15, RZ ;  /* 0x0000000f1e0f7210 */ /* 0x000fe20007f3e0ff */
[----:B------:R-:W-:-:S04]  /*1f80*/  IMAD.HI.U32 R30, R12, R29, RZ ;  /* 0x0000001d0c1e7227 */ /* 0x000fc800078e00ff */
[----:B------:R-:W-:Y:S01]  /*1f90*/  IMAD.X R12, RZ, RZ, R30, P2 ;  /* 0x000000ffff0c7224 */ /* 0x000fe200010e061e */
[----:B------:R0:W-:Y:S01]  /*1fa0*/  STL.64 [R31], R14 ;  /* 0x0000000e1f007387 */ /* 0x0001e20000100a00 */
[----:B------:R-:W-:-:S03]  /*1fb0*/  IMAD.HI.U32 R30, R13, R29, RZ ;  /* 0x0000001d0d1e7227 */ /* 0x000fc600078e00ff */
[----:B------:R-:W-:Y:S01]  /*1fc0*/  IADD3.X R12, P0, PT, R33, R12, RZ, P0, !PT ;  /* 0x0000000c210c7210 */ /* 0x000fe2000071e4ff */
[----:B------:R-:W-:Y:S02]  /*1fd0*/  IMAD R13, R13, R29, RZ ;  /* 0x0000001d0d0d7224 */ /* 0x000fe400078e02ff */
[----:B------:R-:W-:-:S03]  /*1fe0*/  VIADD R28, R28, 0x1 ;  /* 0x000000011c1c7836 */ /* 0x000fc60000000000 */
[----:B------:R-:W-:Y:S01]  /*1ff0*/  IADD3.X R13, P1, PT, R13, R12, RZ, P1, !PT ;  /* 0x0000000c0d0d7210 */ /* 0x000fe20000f3e4ff */
[----:B------:R-:W-:Y:S01]  /*2000*/  IMAD.X R12, RZ, RZ, R30, P0 ;  /* 0x000000ffff0c7224 */ /* 0x000fe200000e061e */
[----:B------:R-:W-:-:S03]  /*2010*/  ISETP.NE.AND P0, PT, R23, -0xf, PT ;  /* 0xfffffff11700780c */ /* 0x000fc60003f05270 */
[----:B------:R-:W-:Y:S02]  /*2020*/  IMAD.X R12, RZ, RZ, R12, P1 ;  /* 0x000000ffff0c7224 */ /* 0x000fe400008e060c */
[----:B0-----:R-:W-:Y:S02]  /*2030*/  IMAD.MOV.U32 R14, RZ, RZ, R13 ;  /* 0x000000ffff0e7224 */ /* 0x001fe400078e000d */
[----:B------:R-:W-:-:S06]  /*2040*/  IMAD.MOV.U32 R15, RZ, RZ, R12 ;  /* 0x000000ffff0f7224 */ /* 0x000fcc00078e000c */
[----:B------:R-:W-:Y:S05]  /*2050*/  @P0 BRA `(.L_x_31) ;  /* 0xfffffffc00900947 */ /* 0x000fea000383ffff */
[----:B------:R-:W-:Y:S05]  /*2060*/  BSYNC.RECONVERGENT B3 ;  /* 0x0000000000037941 */ /* 0x000fea0003800200 */
.L_x_30:
[----:B------:R-:W-:-:S07]  /*2070*/  IMAD.MOV.U32 R17, RZ, RZ, R16 ;  /* 0x000000ffff117224 */ /* 0x000fce00078e0010 */
.L_x_29:
[----:B------:R-:W-:Y:S05]  /*2080*/  BSYNC.RECONVERGENT B2 ;  /* 0x0000000000027941 */ /* 0x000fea0003800200 */
.L_x_28:
[----:B------:R-:W-:Y:S01]  /*2090*/  LOP3.LUT P0, R31, R18, 0x3f, RZ, 0xc0, !PT ;  /* 0x0000003f121f7812 */ /* 0x000fe2000780c0ff */
[----:B------:R-:W-:-:S04]  /*20a0*/  IMAD.IADD R10, R21, 0x1, R17 ;  /* 0x00000001150a7824 */ /* 0x000fc800078e0211 */
[----:B------:R-:W-:-:S05]  /*20b0*/  IMAD.U32 R33, R10, 0x8, R1 ;  /* 0x000000080a217824 */ /* 0x000fca00078e0001 */
[----:B------:R0:W-:Y:S04]  /*20c0*/  STL.64 [R33+-0x78], R14 ;  /* 0xffff880e21007387 */ /* 0x0001e80000100a00 */
[----:B------:R-:W2:Y:S04]  /*20d0*/  @P0 LDL.64 R18, [R1+0x8] ;  /* 0x0000080001120983 */ /* 0x000ea80000100a00 */
[----:B------:R-:W3:Y:S04]  /*20e0*/  LDL.64 R12, [R1+0x10] ;  /* 0x00001000010c7983 */ /* 0x000ee80000100a00 */
[----:B------:R-:W4:Y:S01]  /*20f0*/  LDL.64 R10, [R1+0x18] ;  /* 0x00001800010a7983 */ /* 0x000f220000100a00 */
[----:B------:R-:W-:Y:S01]  /*2100*/  @P0 LOP3.LUT R16, R31, 0x3f, RZ, 0x3c, !PT ;  /* 0x0000003f1f100812 */ /* 0x000fe200078e3cff */
[----:B------:R-:W-:Y:S01]  /*2110*/  BSSY.RECONVERGENT B2, `(.L_x_32) ;  /* 0x0000034000027945 */ /* 0x000fe20003800200 */
[----:B--2---:R-:W-:-:S02]  /*2120*/  @P0 SHF.R.U64 R17, R18, 0x1, R19 ;  /* 0x0000000112110819 */ /* 0x004fc40000001213 */
[----:B------:R-:W-:Y:S02]  /*2130*/  @P0 SHF.R.U32.HI R19, RZ, 0x1, R19 ;  /* 0x00000001ff130819 */ /* 0x000fe40000011613 */
[CC--:B---3--:R-:W-:Y:S02]  /*2140*/  @P0 SHF.L.U32 R21, R12.reuse, R31.reuse, RZ ;  /* 0x0000001f0c150219 */ /* 0x0c8fe400000006ff */
[----:B0-----:R-:W-:Y:S02]  /*2150*/  @P0 SHF.R.U64 R14, R17, R16, R19 ;  /* 0x00000010110e0219 */ /* 0x001fe40000001213 */
[--C-:B------:R-:W-:Y:S02]  /*2160*/  @P0 SHF.R.U32.HI R29, RZ, 0x1, R13.reuse ;  /* 0x00000001ff1d0819 */ /* 0x100fe4000001160d */
[C-C-:B------:R-:W-:Y:S02]  /*2170*/  @P0 SHF.R.U64 R23, R12.reuse, 0x1, R13.reuse ;  /* 0x000000010c170819 */ /* 0x140fe4000000120d */
[----:B------:R-:W-:-:S02]  /*2180*/  @P0 SHF.L.U64.HI R18, R12, R31, R13 ;  /* 0x0000001f0c120219 */ /* 0x000fc4000001020d */
[----:B------:R-:W-:Y:S02]  /*2190*/  @P0 SHF.R.U32.HI R15, RZ, R16, R19 ;  /* 0x00000010ff0f0219 */ /* 0x000fe40000011613 */
[----:B------:R-:W-:Y:S02]  /*21a0*/  @P0 LOP3.LUT R12, R21, R14, RZ, 0xfc, !PT ;  /* 0x0000000e150c0212 */ /* 0x000fe400078efcff */
[----:B----4-:R-:W-:Y:S02]  /*21b0*/  @P0 SHF.L.U32 R17, R10, R31, RZ ;  /* 0x0000001f0a110219 */ /* 0x010fe400000006ff */
[----:B------:R-:W-:Y:S01]  /*21c0*/  @P0 SHF.R.U64 R28, R23, R16, R29 ;  /* 0x00000010171c0219 */ /* 0x000fe2000000121d */
[----:B------:R-:W-:Y:S01]  /*21d0*/  IMAD.SHL.U32 R14, R12, 0x4, RZ ;  /* 0x000000040c0e7824 */ /* 0x000fe200078e00ff */
[----:B------:R-:W-:Y:S02]  /*21e0*/  @P0 LOP3.LUT R13, R18, R15, RZ, 0xfc, !PT ;  /* 0x0000000f120d0212 */ /* 0x000fe400078efcff */
[----:B------:R-:W-:-:S02]  /*21f0*/  @P0 SHF.L.U64.HI R31, R10, R31, R11 ;  /* 0x0000001f0a1f0219 */ /* 0x000fc4000001020b */
[----:B------:R-:W-:Y:S02]  /*2200*/  @P0 LOP3.LUT R10, R17, R28, RZ, 0xfc, !PT ;  /* 0x0000001c110a0212 */ /* 0x000fe400078efcff */
[----:B------:R-:W-:Y:S02]  /*2210*/  @P0 SHF.R.U32.HI R16, RZ, R16, R29 ;  /* 0x00000010ff100219 */ /* 0x000fe4000001161d */
[----:B------:R-:W-:Y:S02]  /*2220*/  SHF.L.U64.HI R18, R12, 0x2, R13 ;  /* 0x000000020c127819 */ /* 0x000fe4000001020d */
[----:B------:R-:W-:Y:S02]  /*2230*/  SHF.L.W.U32.HI R12, R13, 0x2, R10 ;  /* 0x000000020d0c7819 */ /* 0x000fe40000010e0a */
[----:B------:R-:W-:Y:S02]  /*2240*/  @P0 LOP3.LUT R11, R31, R16, RZ, 0xfc, !PT ;  /* 0x000000101f0b0212 */ /* 0x000fe400078efcff */
[----:B------:R-:W-:-:S02]  /*2250*/  IADD3 RZ, P0, PT, RZ, -R14, RZ ;  /* 0x8000000effff7210 */ /* 0x000fc40007f1e0ff */
[----:B------:R-:W-:Y:S02]  /*2260*/  LOP3.LUT R13, RZ, R18, RZ, 0x33, !PT ;  /* 0x00000012ff0d7212 */ /* 0x000fe400078e33ff */
[----:B------:R-:W-:Y:S02]  /*2270*/  SHF.L.W.U32.HI R10, R10, 0x2, R11 ;  /* 0x000000020a0a7819 */ /* 0x000fe40000010e0b */
[----:B------:R-:W-:Y:S02]  /*2280*/  LOP3.LUT R16, RZ, R12, RZ, 0x33, !PT ;  /* 0x0000000cff107212 */ /* 0x000fe400078e33ff */
[----:B------:R-:W-:Y:S02]  /*2290*/  IADD3.X R15, P0, PT, RZ, R13, RZ, P0, !PT ;  /* 0x0000000dff0f7210 */ /* 0x000fe4000071e4ff */
[----:B------:R-:W-:Y:S02]  /*22a0*/  LOP3.LUT R13, RZ, R10, RZ, 0x33, !PT ;  /* 0x0000000aff0d7212 */ /* 0x000fe400078e33ff */
[----:B------:R-:W-:-:S02]  /*22b0*/  IADD3.X R17, P1, PT, RZ, R16, RZ, P0, !PT ;  /* 0x00000010ff117210 */ /* 0x000fc4000073e4ff */
[----:B------:R-:W-:-:S03]  /*22c0*/  ISETP.GT.U32.AND P2, PT, R12, -0x1, PT ;  /* 0xffffffff0c00780c */ /* 0x000fc60003f44070 */
[----:B------:R-:W-:Y:S01]  /*22d0*/  IMAD.X R13, RZ, RZ, R13, P1 ;  /* 0x000000ffff0d7224 */ /* 0x000fe200008e060d */
[----:B------:R-:W-:-:S04]  /*22e0*/  ISETP.GT.AND.EX P0, PT, R10, -0x1, PT, P2 ;  /* 0xffffffff0a00780c */ /* 0x000fc80003f04320 */
[----:B------:R-:W-:Y:S02]  /*22f0*/  SEL R13, R10, R13, P0 ;  /* 0x0000000d0a0d7207 */ /* 0x000fe40000000000 */
[----:B------:R-:W-:Y:S02]  /*2300*/  SEL R19, R12, R17, P0 ;  /* 0x000000110c137207 */ /* 0x000fe40000000000 */
[----:B------:R-:W-:Y:S02]  /*2310*/  ISETP.NE.U32.AND P1, PT, R13, RZ, PT ;  /* 0x000000ff0d00720c */ /* 0x000fe40003f25070 */
[----:B------:R-:W-:Y:S02]  /*2320*/  SEL R15, R18, R15, P0 ;  /* 0x0000000f120f7207 */ /* 0x000fe40000000000 */
[----:B------:R-:W-:Y:S01]  /*2330*/  SEL R16, R19, R13, !P1 ;  /* 0x0000000d13107207 */ /* 0x000fe20004800000 */
[----:B------:R-:W-:-:S05]  /*2340*/  @!P0 IMAD.MOV R14, RZ, RZ, -R14 ;  /* 0x000000ffff0e8224 */ /* 0x000fca00078e0a0e */
[----:B------:R-:W0:Y:S02]  /*2350*/  FLO.U32 R16, R16 ;  /* 0x0000001000107300 */ /* 0x000e2400000e0000 */
[C---:B0-----:R-:W-:Y:S02]  /*2360*/  IADD3 R17, PT, PT, -R16.reuse, 0x1f, RZ ;  /* 0x0000001f10117810 */ /* 0x041fe40007ffe1ff */
[----:B------:R-:W-:-:S03]  /*2370*/  IADD3 R12, PT, PT, -R16, 0x3f, RZ ;  /* 0x0000003f100c7810 */ /* 0x000fc60007ffe1ff */
[----:B------:R-:W-:-:S05]  /*2380*/  @P1 IMAD.MOV R12, RZ, RZ, R17 ;  /* 0x000000ffff0c1224 */ /* 0x000fca00078e0211 */
[----:B------:R-:W-:-:S13]  /*2390*/  ISETP.NE.AND P1, PT, R12, RZ, PT ;  /* 0x000000ff0c00720c */ /* 0x000fda0003f25270 */
[----:B------:R-:W-:Y:S05]  /*23a0*/  @!P1 BRA `(.L_x_33) ;  /* 0x0000000000289947 */ /* 0x000fea0003800000 */
[--C-:B------:R-:W-:Y:S02]  /*23b0*/  SHF.R.U64 R16, R14, 0x1, R15.reuse ;  /* 0x000000010e107819 */ /* 0x100fe4000000120f */
[C---:B------:R-:W-:Y:S02]  /*23c0*/  LOP3.LUT R14, R12.reuse, 0x3f, RZ, 0xc0, !PT ;  /* 0x0000003f0c0e7812 */ /* 0x040fe400078ec0ff */
[----:B------:R-:W-:Y:S02]  /*23d0*/  SHF.R.U32.HI R18, RZ, 0x1, R15 ;  /* 0x00000001ff127819 */ /* 0x000fe4000001160f */
[----:B------:R-:W-:Y:S02]  /*23e0*/  LOP3.LUT R15, R12, 0x3f, RZ, 0xc, !PT ;  /* 0x0000003f0c0f7812 */ /* 0x000fe400078e0cff */
[CC--:B------:R-:W-:Y:S02]  /*23f0*/  SHF.L.U64.HI R28, R19.reuse, R14.reuse, R13 ;  /* 0x0000000e131c7219 */ /* 0x0c0fe4000001020d */
[----:B------:R-:W-:-:S02]  /*2400*/  SHF.L.U32 R14, R19, R14, RZ ;  /* 0x0000000e130e7219 */ /* 0x000fc400000006ff */
[-CC-:B------:R-:W-:Y:S02]  /*2410*/  SHF.R.U64 R13, R16, R15.reuse, R18.reuse ;  /* 0x0000000f100d7219 */ /* 0x180fe40000001212 */
[----:B------:R-:W-:Y:S02]  /*2420*/  SHF.R.U32.HI R15, RZ, R15, R18 ;  /* 0x0000000fff0f7219 */ /* 0x000fe40000011612 */
[----:B------:R-:W-:Y:S02]  /*2430*/  LOP3.LUT R19, R14, R13, RZ, 0xfc, !PT ;  /* 0x0000000d0e137212 */ /* 0x000fe400078efcff */
[----:B------:R-:W-:-:S07]  /*2440*/  LOP3.LUT R13, R28, R15, RZ, 0xfc, !PT ;  /* 0x0000000f1c0d7212 */ /* 0x000fce00078efcff */
.L_x_33:
[----:B------:R-:W-:Y:S05]  /*2450*/  BSYNC.RECONVERGENT B2 ;  /* 0x0000000000027941 */ /* 0x000fea0003800200 */
.L_x_32:
[----:B------:R-:W-:-:S04]  /*2460*/  IMAD.WIDE.U32 R16, R19, 0x2168c235, RZ ;  /* 0x2168c23513107825 */ /* 0x000fc800078e00ff */
[----:B------:R-:W-:Y:S01]  /*2470*/  IMAD.MOV.U32 R14, RZ, RZ, R17 ;  /* 0x000000ffff0e7224 */ /* 0x000fe200078e0011 */
[----:B------:R-:W-:Y:S01]  /*2480*/  IADD3 RZ, P1, PT, R16, R16, RZ ;  /* 0x0000001010ff7210 */ /* 0x000fe20007f3e0ff */
[----:B------:R-:W-:Y:S02]  /*2490*/  IMAD.MOV.U32 R15, RZ, RZ, RZ ;  /* 0x000000ffff0f7224 */ /* 0x000fe400078e00ff */
[----:B------:R-:W-:-:S04]  /*24a0*/  IMAD.HI.U32 R17, R13, -0x36f0255e, RZ ;  /* 0xc90fdaa20d117827 */ /* 0x000fc800078e00ff */
[----:B------:R-:W-:-:S04]  /*24b0*/  IMAD.WIDE.U32 R14, R19, -0x36f0255e, R14 ;  /* 0xc90fdaa2130e7825 */ /* 0x000fc800078e000e */
[C---:B------:R-:W-:Y:S02]  /*24c0*/  IMAD R19, R13.reuse, -0x36f0255e, RZ ;  /* 0xc90fdaa20d137824 */ /* 0x040fe400078e02ff */
[----:B------:R-:W-:-:S04]  /*24d0*/  IMAD.WIDE.U32 R14, P2, R13, 0x2168c235, R14 ;  /* 0x2168c2350d0e7825 */ /* 0x000fc8000784000e */
[----:B------:R-:W-:Y:S01]  /*24e0*/  IMAD.X R13, RZ, RZ, R17, P2 ;  /* 0x000000ffff0d7224 */ /* 0x000fe200010e0611 */
[----:B------:R-:W-:Y:S02]  /*24f0*/  IADD3 R15, P2, PT, R19, R15, RZ ;  /* 0x0000000f130f7210 */ /* 0x000fe40007f5e0ff */
[----:B------:R-:W-:Y:S02]  /*2500*/  IADD3.X RZ, P1, PT, R14, R14, RZ, P1, !PT ;  /* 0x0000000e0eff7210 */ /* 0x000fe40000f3e4ff */
[C---:B------:R-:W-:Y:S01]  /*2510*/  ISETP.GT.U32.AND P3, PT, R15.reuse, RZ, PT ;  /* 0x000000ff0f00720c */ /* 0x040fe20003f64070 */
[----:B------:R-:W-:Y:S01]  /*2520*/  IMAD.X R13, RZ, RZ, R13, P2 ;  /* 0x000000ffff0d7224 */ /* 0x000fe200010e060d */
[----:B------:R-:W-:-:S04]  /*2530*/  IADD3.X R14, P2, PT, R15, R15, RZ, P1, !PT ;  /* 0x0000000f0f0e7210 */ /* 0x000fc80000f5e4ff */
[C---:B------:R-:W-:Y:S01]  /*2540*/  ISETP.GT.AND.EX P1, PT, R13.reuse, RZ, PT, P3 ;  /* 0x000000ff0d00720c */ /* 0x040fe20003f24330 */
[----:B------:R-:W-:-:S03]  /*2550*/  IMAD.X R16, R13, 0x1, R13, P2 ;  /* 0x000000010d107824 */ /* 0x000fc600010e060d */
[----:B------:R-:W-:Y:S02]  /*2560*/  SEL R14, R14, R15, P1 ;  /* 0x0000000f0e0e7207 */ /* 0x000fe40000800000 */
[----:B------:R-:W-:Y:S02]  /*2570*/  SEL R15, R16, R13, P1 ;  /* 0x0000000d100f7207 */ /* 0x000fe40000800000 */
[----:B------:R-:W-:Y:S02]  /*2580*/  IADD3 R14, P2, PT, R14, 0x1, RZ ;  /* 0x000000010e0e7810 */ /* 0x000fe40007f5e0ff */
[----:B------:R-:W-:Y:S02]  /*2590*/  SEL R17, RZ, 0xffffffff, !P1 ;  /* 0xffffffffff117807 */ /* 0x000fe40004800000 */
[----:B------:R-:W-:Y:S01]  /*25a0*/  LOP3.LUT P1, R13, R20, 0x80000000, RZ, 0xc0, !PT ;  /* 0x80000000140d7812 */ /* 0x000fe2000782c0ff */
[----:B------:R-:W-:Y:S02]  /*25b0*/  IMAD.X R15, RZ, RZ, R15, P2 ;  /* 0x000000ffff0f7224 */ /* 0x000fe400010e060f */
[----:B------:R-:W-:Y:S01]  /*25c0*/  IMAD.IADD R12, R17, 0x1, -R12 ;  /* 0x00000001110c7824 */ /* 0x000fe200078e0a0c */
[----:B------:R-:W-:-:S02]  /*25d0*/  SHF.R.U32.HI R17, RZ, 0x1e, R11 ;  /* 0x0000001eff117819 */ /* 0x000fc4000001160b */
[----:B------:R-:W-:Y:S01]  /*25e0*/  SHF.R.U64 R14, R14, 0xa, R15 ;  /* 0x0000000a0e0e7819 */ /* 0x000fe2000000120f */
[----:B------:R-:W-:Y:S01]  /*25f0*/  IMAD.SHL.U32 R12, R12, 0x100000, RZ ;  /* 0x001000000c0c7824 */ /* 0x000fe200078e00ff */
[----:B------:R-:W-:Y:S02]  /*2600*/  LEA.HI R10, R10, R17, RZ, 0x1 ;  /* 0x000000110a0a7211 */ /* 0x000fe400078f08ff */
[----:B------:R-:W-:Y:S02]  /*2610*/  IADD3 R14, P2, PT, R14, 0x1, RZ ;  /* 0x000000010e0e7810 */ /* 0x000fe40007f5e0ff */
[----:B------:R-:W-:Y:S01]  /*2620*/  @!P0 LOP3.LUT R13, R13, 0x80000000, RZ, 0x3c, !PT ;  /* 0x800000000d0d8812 */ /* 0x000fe200078e3cff */
[----:B------:R-:W-:Y:S01]  /*2630*/  @P1 IMAD.MOV R10, RZ, RZ, -R10 ;  /* 0x000000ffff0a1224 */ /* 0x000fe200078e0a0a */
[----:B------:R-:W-:-:S04]  /*2640*/  LEA.HI.X R15, R15, RZ, RZ, 0x16, P2 ;  /* 0x000000ff0f0f7211 */ /* 0x000fc800010fb4ff */
[--C-:B------:R-:W-:Y:S02]  /*2650*/  SHF.R.U64 R14, R14, 0x1, R15.reuse ;  /* 0x000000010e0e7819 */ /* 0x100fe4000000120f */
[----:B------:R-:W-:Y:S02]  /*2660*/  SHF.R.U32.HI R11, RZ, 0x1, R15 ;  /* 0x00000001ff0b7819 */ /* 0x000fe4000001160f */
[----:B------:R-:W-:-:S04]  /*2670*/  IADD3 R19, P2, P3, RZ, RZ, R14 ;  /* 0x000000ffff137210 */ /* 0x000fc80007b5e00e */
[----:B------:R-:W-:-:S04]  /*2680*/  IADD3.X R12, PT, PT, R12, 0x3fe00000, R11, P2, P3 ;  /* 0x3fe000000c0c7810 */ /* 0x000fc800017e640b */
[----:B------:R-:W-:-:S07]  /*2690*/  LOP3.LUT R20, R12, R13, RZ, 0xfc, !PT ;  /* 0x0000000d0c147212 */ /* 0x000fce00078efcff */
.L_x_27:
[----:B------:R-:W-:Y:S02]  /*26a0*/  IMAD.MOV.U32 R23, RZ, RZ, 0x0 ;  /* 0x00000000ff177424 */ /* 0x000fe400078e00ff */
[----:B------:R-:W-:Y:S02]  /*26b0*/  IMAD.MOV.U32 R12, RZ, RZ, R10 ;  /* 0x000000ffff0c7224 */ /* 0x000fe400078e000a */
[----:B------:R-:W-:Y:S02]  /*26c0*/  IMAD.MOV.U32 R10, RZ, RZ, R19 ;  /* 0x000000ffff0a7224 */ /* 0x000fe400078e0013 */
[----:B------:R-:W-:Y:S01]  /*26d0*/  IMAD.MOV.U32 R11, RZ, RZ, R20 ;  /* 0x000000ffff0b7224 */ /* 0x000fe200078e0014 */
[----:B------:R-:W-:Y:S06]  /*26e0*/  RET.REL.NODEC R22 `(_Z4fft2P7double2S0_i) ;  /* 0xffffffd816447950 */ /* 0x000fec0003c3ffff */
.L_x_34:
[----:B------:R-:W-:-:S00]  /*26f0*/  BRA `(.L_x_34) ;  /* 0xfffffffc00fc7947 */ /* 0x000fc0000383ffff */
[----:B------:R-:W-:-:S00]  /*2700*/  NOP ;  /* 0x0000000000007918 */ /* 0x000fc00000000000 */
[----:B------:R-:W-:-:S00]  /*2710*/  NOP ;  /* 0x0000000000007918 */ /* 0x000fc00000000000 */
[----:B------:R-:W-:-:S00]  /*2720*/  NOP ;  /* 0x0000000000007918 */ /* 0x000fc00000000000 */
[----:B------:R-:W-:-:S00]  /*2730*/  NOP ;  /* 0x0000000000007918 */ /* 0x000fc00000000000 */
[----:B------:R-:W-:-:S00]  /*2740*/  NOP ;  /* 0x0000000000007918 */ /* 0x000fc00000000000 */
[----:B------:R-:W-:-:S00]  /*2750*/  NOP ;  /* 0x0000000000007918 */ /* 0x000fc00000000000 */
[----:B------:R-:W-:-:S00]  /*2760*/  NOP ;  /* 0x0000000000007918 */ /* 0x000fc00000000000 */
[----:B------:R-:W-:-:S00]  /*2770*/  NOP ;  /* 0x0000000000007918 */ /* 0x000fc00000000000 */
.L_x_60:


//--------------------- .text._Z3fftP7double2S0_ii --------------------------
	.section	.text._Z3fftP7double2S0_ii,"ax",@progbits
	.align	128
        .global         _Z3fftP7double2S0_ii
        .type           _Z3fftP7double2S0_ii,@function
        .size           _Z3fftP7double2S0_ii,(.L_x_62 - _Z3fftP7double2S0_ii)
        .other          _Z3fftP7double2S0_ii,@"STO_CUDA_ENTRY STV_DEFAULT"
_Z3fftP7double2S0_ii:
.text._Z3fftP7double2S0_ii:
[----:B------:R-:W0:Y:S01]  /*0000*/  LDC R1, c[0x0][0x37c] ;  /* 0x0000df00ff017b82 */ /* 0x000e220000000800 */
[----:B------:R-:W1:Y:S07]  /*0010*/  S2R R24, SR_CTAID.X ;  /* 0x0000000000187919 */ /* 0x000e6e0000002500 */
[----:B------:R-:W2:Y:S01]  /*0020*/  LDC R0, c[0x0][0x390] ;  /* 0x0000e400ff007b82 */ /* 0x000ea20000000800 */
[----:B------:R-:W3:Y:S01]  /*0030*/  LDCU UR5, c[0x0][0x2fc] ;  /* 0x00005f80ff0577ac */ /* 0x000ee20008000800 */
[----:B0-----:R-:W-:Y:S01]  /*0040*/  VIADD R1, R1, 0xffffffc0 ;  /* 0xffffffc001017836 */ /* 0x001fe20000000000 */
[----:B------:R-:W1:Y:S01]  /*0050*/  S2R R3, SR_TID.X ;  /* 0x0000000000037919 */ /* 0x000e620000002100 */
[----:B------:R-:W1:Y:S01]  /*0060*/  LDCU UR6, c[0x0][0x360] ;  /* 0x00006c00ff0677ac */ /* 0x000e620008000800 */
[----:B------:R-:W0:Y:S01]  /*0070*/  LDCU UR4, c[0x0][0x2f8] ;  /* 0x00005f00ff0477ac */ /* 0x000e220008000800 */
[----:B--2---:R-:W-:-:S02]  /*0080*/  LEA.HI R19, R0, R0, RZ, 0x1 ;  /* 0x0000000000137211 */ /* 0x004fc400078f08ff */
[----:B0-----:R-:W-:Y:S02]  /*0090*/  IADD3 R18, P1, PT, R1, UR4, RZ ;  /* 0x0000000401127c10 */ /* 0x001fe4000ff3e0ff */
[----:B------:R-:W-:-:S03]  /*00a0*/  SHF.R.S32.HI R19, RZ, 0x1, R19 ;  /* 0x00000001ff137819 */ /* 0x000fc60000011413 */
[----:B---3--:R-:W-:Y:S02]  /*00b0*/  IMAD.X R2, RZ, RZ, UR5, P1 ;  /* 0x00000005ff027e24 */ /* 0x008fe400088e06ff */
[----:B-1----:R-:W-:-:S05]  /*00c0*/  IMAD R24, R24, UR6, R3 ;  /* 0x0000000618187c24 */ /* 0x002fca000f8e0203 */
[----:B------:R-:W-:-:S13]  /*00d0*/  ISETP.GE.AND P0, PT, R24, R19, PT ;  /* 0x000000131800720c */ /* 0x000fda0003f06270 */
[----:B------:R-:W-:Y:S05]  /*00e0*/  @P0 EXIT ;  /* 0x000000000000094d */ /* 0x000fea0003800000 */
[----:B------:R-:W0:Y:S01]  /*00f0*/  LDC.64 R14, c[0x0][0x380] ;  /* 0x0000e000ff0e7b82 */ /* 0x000e220000000a00 */
[----:B------:R-:W1:Y:S07]  /*0100*/  LDCU.64 UR36, c[0x0][0x358] ;  /* 0x00006b00ff2477ac */ /* 0x000e6e0008000a00 */
[----:B------:R-:W2:Y:S01]  /*0110*/  LDC.64 R12, c[0x0][0x388] ;  /* 0x0000e200ff0c7b82 */ /* 0x000ea20000000a00 */
[----:B0-----:R-:W-:-:S05]  /*0120*/  IMAD.WIDE R14, R24, 0x10, R14 ;  /* 0x00000010180e7825 */ /* 0x001fca00078e020e */
[----:B-1----:R-:W3:Y:S01]  /*0130*/  LDG.E.128 R4, desc[UR36][R14.64] ;  /* 0x000000240e047981 */ /* 0x002ee2000c1e1d00 */
[----:B------:R-:W-:-:S04]  /*0140*/  IMAD.WIDE R8, R19, 0x10, R14 ;  /* 0x0000001013087825 */ /* 0x000fc800078e020e */
[----:B--2---:R-:W-:Y:S01]  /*0150*/  IMAD.WIDE R12, R24, 0x10, R12 ;  /* 0x00000010180c7825 */ /* 0x004fe200078e020c */
[----:B------:R-:W-:-:S04]  /*0160*/  ISETP.GE.AND P0, PT, R0, 0x4, PT ;  /* 0x000000040000780c */ /* 0x000fc80003f06270 */
[----:B---3--:R0:W-:Y:S04]  /*0170*/  STG.E.128 desc[UR36][R12.64], R4 ;  /* 0x000000040c007986 */ /* 0x0081e8000c101d24 */
[----:B------:R-:W2:Y:S01]  /*0180*/  LDG.E.128 R8, desc[UR36][R8.64] ;  /* 0x0000002408087981 */ /* 0x000ea2000c1e1d00 */
[----:B------:R-:W-:-:S05]  /*0190*/  IMAD.WIDE R16, R19, 0x10, R12 ;  /* 0x0000001013107825 */ /* 0x000fca00078e020c */
[----:B--2---:R0:W-:Y:S01]  /*01a0*/  STG.E.128 desc[UR36][R16.64], R8 ;  /* 0x0000000810007986 */ /* 0x0041e2000c101d24 */
[----:B------:R-:W-:Y:S05]  /*01b0*/  @!P0 EXIT ;  /* 0x000000000000894d */ /* 0x000fea0003800000 */
[----:B0-----:R-:W0:Y:S01]  /*01c0*/  I2F.F64.U32 R4, R0 ;  /* 0x0000000000047312 */ /* 0x001e220000201800 */
        /* <DEDUP_REMOVED lines=15> */
[----:B------:R-:W-:Y:S01]  /*02c0*/  IMAD.MOV.U32 R7, RZ, RZ, R5 ;  /* 0x000000ffff077224 */ /* 0x000fe200078e0005 */
[----:B------:R-:W-:Y:S01]  /*02d0*/  MOV R0, 0x310 ;  /* 0x0000031000007802 */ /* 0x000fe20000000f00 */
[----:B------:R-:W-:Y:S02]  /*02e0*/  IMAD.MOV.U32 R3, RZ, RZ, 0x54442d18 ;  /* 0x54442d18ff037424 */ /* 0x000fe400078e00ff */
[----:B------:R-:W-:-:S07]  /*02f0*/  IMAD.MOV.U32 R10, RZ, RZ, -0x3ff6de05 ;  /* 0xc00921fbff0a7424 */ /* 0x000fce00078e00ff */
[----:B------:R-:W-:Y:S05]  /*0300*/  CALL.REL.NOINC `($__internal_2_$__cuda_sm20_div_rn_f64_full) ;  /* 0x0000000c00b47944 */ /* 0x000fea0003c00000 */
[----:B------:R-:W-:Y:S02]  /*0310*/  IMAD.MOV.U32 R26, RZ, RZ, R12 ;  /* 0x000000ffff1a7224 */ /* 0x000fe400078e000c */
[----:B------:R-:W-:-:S07]  /*0320*/  IMAD.MOV.U32 R27, RZ, RZ, R13 ;  /* 0x000000ffff1b7224 */ /* 0x000fce00078e000d */
.L_x_35:
[----:B------:R-:W0:Y:S01]  /*0330*/  LDCU.64 UR38, c[0x4][0x10] ;  /* 0x01000200ff2677ac */ /* 0x000e220008000a00 */
[----:B------:R-:W-:-:S05]  /*0340*/  UMOV UR40, 0x1 ;  /* 0x0000000100287882 */ /* 0x000fca0000000000 */
.L_x_44:
[----:B------:R-:W1:Y:S01]  /*0350*/  I2F.F64.U32 R4, UR40 ;  /* 0x0000002800047d12 */ /* 0x000e620008201800 */
[----:B------:R-:W-:Y:S01]  /*0360*/  IMAD.MOV.U32 R6, RZ, RZ, 0x1 ;  /* 0x00000001ff067424 */ /* 0x000fe200078e00ff */
[----:B------:R-:W2:Y:S01]  /*0370*/  LDC R16, c[0x0][0x390] ;  /* 0x0000e400ff107b82 */ /* 0x000ea20000000800 */
[----:B------:R-:W-:Y:S01]  /*0380*/  UIADD3 UR4, UPT, UPT, UR40, -0x1, URZ ;  /* 0xffffffff28047890 */ /* 0x000fe2000fffe0ff */
[----:B------:R-:W-:-:S03]  /*0390*/  FSETP.GEU.AND P1, PT, |R27|, 6.5827683646048100446e-37, PT ;  /* 0x036000001b00780b */ /* 0x000fc60003f2e200 */
[----:B------:R-:W-:-:S04]  /*03a0*/  ULOP3.LUT UR4, UR40, UR4, URZ, 0xc, !UPT ;  /* 0x0000000428047292 */ /* 0x000fc8000f8e0cff */
[----:B------:R-:W-:Y:S01]  /*03b0*/  UPOPC UR4, UR4 ;  /* 0x00000004000472bf */ /* 0x000fe20008000000 */
[----:B-1----:R-:W1:Y:S05]  /*03c0*/  MUFU.RCP64H R7, R5 ;  /* 0x0000000500077308 */ /* 0x002e6a0000001800 */
[----:B--2---:R-:W-:-:S04]  /*03d0*/  SHF.R.U32.HI R16, RZ, UR4, R16 ;  /* 0x00000004ff107c19 */ /* 0x004fc80008011610 */
[----:B------:R-:W-:Y:S01]  /*03e0*/  SHF.R.U32.HI R16, RZ, 0x1, R16 ;  /* 0x00000001ff107819 */ /* 0x000fe20000011610 */
[----:B-1----:R-:W-:-:S08]  /*03f0*/  DFMA R8, -R4, R6, 1 ;  /* 0x3ff000000408742b */ /* 0x002fd00000000106 */
[----:B------:R-:W-:-:S08]  /*0400*/  DFMA R8, R8, R8, R8 ;  /* 0x000000080808722b */ /* 0x000fd00000000008 */
[----:B------:R-:W-:-:S08]  /*0410*/  DFMA R8, R6, R8, R6 ;  /* 0x000000080608722b */ /* 0x000fd00000000006 */
[----:B------:R-:W-:-:S08]  /*0420*/  DFMA R6, -R4, R8, 1 ;  /* 0x3ff000000406742b */ /* 0x000fd00000000108 */
[----:B------:R-:W-:-:S08]  /*0430*/  DFMA R6, R8, R6, R8 ;  /* 0x000000060806722b */ /* 0x000fd00000000008 */
[----:B------:R-:W-:-:S08]  /*0440*/  DMUL R28, R6, R26 ;  /* 0x0000001a061c7228 */ /* 0x000fd00000000000 */
[----:B------:R-:W-:-:S08]  /*0450*/  DFMA R8, -R4, R28, R26 ;  /* 0x0000001c0408722b */ /* 0x000fd0000000011a */
[----:B------:R-:W-:-:S10]  /*0460*/  DFMA R28, R6, R8, R28 ;  /* 0x00000008061c722b */ /* 0x000fd4000000001c */
[----:B------:R-:W-:-:S05]  /*0470*/  FFMA R0, RZ, R5, R29 ;  /* 0x00000005ff007223 */ /* 0x000fca000000001d */
[----:B------:R-:W-:-:S13]  /*0480*/  FSETP.GT.AND P0, PT, |R0|, 1.469367938527859385e-39, PT ;  /* 0x001000000000780b */ /* 0x000fda0003f04200 */
[----:B------:R-:W-:Y:S05]  /*0490*/  @P0 BRA P1, `(.L_x_36) ;  /* 0x00000000001c0947 */ /* 0x000fea0000800000 */
[----:B------:R-:W-:Y:S01]  /*04a0*/  IMAD.MOV.U32 R7, RZ, RZ, R5 ;  /* 0x000000ffff077224 */ /* 0x000fe200078e0005 */
[----:B------:R-:W-:Y:S01]  /*04b0*/  MOV R0, 0x4f0 ;  /* 0x000004f000007802 */ /* 0x000fe20000000f00 */
[----:B------:R-:W-:Y:S02]  /*04c0*/  IMAD.MOV.U32 R3, RZ, RZ, R26 ;  /* 0x000000ffff037224 */ /* 0x000fe400078e001a */
[----:B------:R-:W-:-:S07]  /*04d0*/  IMAD.MOV.U32 R10, RZ, RZ, R27 ;  /* 0x000000ffff0a7224 */ /* 0x000fce00078e001b */
[----:B0-----:R-:W-:Y:S05]  /*04e0*/  CALL.REL.NOINC `($__internal_2_$__cuda_sm20_div_rn_f64_full) ;  /* 0x0000000c003c7944 */ /* 0x001fea0003c00000 */
[----:B------:R-:W-:Y:S02]  /*04f0*/  IMAD.MOV.U32 R28, RZ, RZ, R12 ;  /* 0x000000ffff1c7224 */ /* 0x000fe400078e000c */
[----:B------:R-:W-:-:S07]  /*0500*/  IMAD.MOV.U32 R29, RZ, RZ, R13 ;  /* 0x000000ffff1d7224 */ /* 0x000fce00078e000d */
.L_x_36:
[----:B------:R-:W-:Y:S01]  /*0510*/  IABS R3, R16 ;  /* 0x0000001000037213 */ /* 0x000fe20000000000 */
[----:B------:R-:W-:Y:S01]  /*0520*/  UISETP.NE.AND UP0, UPT, UR40, 0x1, UPT ;  /* 0x000000012800788c */ /* 0x000fe2000bf05270 */
[----:B------:R-:W-:Y:S02]  /*0530*/  IABS R8, R24 ;  /* 0x0000001800087213 */ /* 0x000fe40000000000 */
[----:B------:R-:W1:Y:S01]  /*0540*/  I2F.RP R0, R3 ;  /* 0x0000000300007306 */ /* 0x000e620000209400 */
[----:B------:R-:W-:-:S07]  /*0550*/  IABS R9, R16 ;  /* 0x0000001000097213 */ /* 0x000fce0000000000 */
[----:B-1----:R-:W1:Y:S02]  /*0560*/  MUFU.RCP R0, R0 ;  /* 0x0000000000007308 */ /* 0x002e640000001000 */
[----:B-1----:R-:W-:Y:S02]  /*0570*/  VIADD R4, R0, 0xffffffe ;  /* 0x0ffffffe00047836 */ /* 0x002fe40000000000 */
[----:B------:R-:W-:-:S04]  /*0580*/  IMAD.MOV R0, RZ, RZ, -R9 ;  /* 0x000000ffff007224 */ /* 0x000fc800078e0a09 */
[----:B------:R1:W2:Y:S02]  /*0590*/  F2I.FTZ.U32.TRUNC.NTZ R5, R4 ;  /* 0x0000000400057305 */ /* 0x0002a4000021f000 */
[----:B-1----:R-:W-:Y:S02]  /*05a0*/  IMAD.MOV.U32 R4, RZ, RZ, RZ ;  /* 0x000000ffff047224 */ /* 0x002fe400078e00ff */
[----:B--2---:R-:W-:-:S04]  /*05b0*/  IMAD.MOV R6, RZ, RZ, -R5 ;  /* 0x000000ffff067224 */ /* 0x004fc800078e0a05 */
[----:B------:R-:W-:Y:S02]  /*05c0*/  IMAD R7, R6, R3, RZ ;  /* 0x0000000306077224 */ /* 0x000fe400078e02ff */
[----:B------:R-:W-:Y:S02]  /*05d0*/  IMAD.MOV.U32 R6, RZ, RZ, R8 ;  /* 0x000000ffff067224 */ /* 0x000fe400078e0008 */
[----:B------:R-:W-:-:S06]  /*05e0*/  IMAD.HI.U32 R5, R5, R7, R4 ;  /* 0x0000000705057227 */ /* 0x000fcc00078e0004 */
[----:B------:R-:W-:-:S04]  /*05f0*/  IMAD.HI.U32 R17, R5, R6, RZ ;  /* 0x0000000605117227 */ /* 0x000fc800078e00ff */
[----:B------:R-:W-:-:S05]  /*0600*/  IMAD R0, R17, R0, R6 ;  /* 0x0000000011007224 */ /* 0x000fca00078e0206 */
[----:B------:R-:W-:-:S13]  /*0610*/  ISETP.GT.U32.AND P1, PT, R3, R0, PT ;  /* 0x000000000300720c */ /* 0x000fda0003f24070 */
[----:B------:R-:W-:Y:S02]  /*0620*/  @!P1 IMAD.IADD R0, R0, 0x1, -R3 ;  /* 0x0000000100009824 */ /* 0x000fe400078e0a03 */
[----:B------:R-:W-:Y:S01]  /*0630*/  @!P1 VIADD R17, R17, 0x1 ;  /* 0x0000000111119836 */ /* 0x000fe20000000000 */
[----:B------:R-:W-:Y:S02]  /*0640*/  ISETP.NE.AND P1, PT, R16, RZ, PT ;  /* 0x000000ff1000720c */ /* 0x000fe40003f25270 */
[----:B------:R-:W-:Y:S02]  /*0650*/  ISETP.GE.U32.AND P0, PT, R0, R3, PT ;  /* 0x000000030000720c */ /* 0x000fe40003f06070 */
[----:B------:R-:W-:-:S04]  /*0660*/  LOP3.LUT R0, R24, R16, RZ, 0x3c, !PT ;  /* 0x0000001018007212 */ /* 0x000fc800078e3cff */
[----:B------:R-:W-:-:S07]  /*0670*/  ISETP.GE.AND P2, PT, R0, RZ, PT ;  /* 0x000000ff0000720c */ /* 0x000fce0003f46270 */
[----:B------:R-:W-:-:S06]  /*0680*/  @P0 VIADD R17, R17, 0x1 ;  /* 0x0000000111110836 */ /* 0x000fcc0000000000 */
[----:B------:R-:W-:Y:S01]  /*0690*/  @!P2 IMAD.MOV R17, RZ, RZ, -R17 ;  /* 0x000000ffff11a224 */ /* 0x000fe200078e0a11 */
[----:B------:R-:W-:-:S05]  /*06a0*/  @!P1 LOP3.LUT R17, RZ, R16, RZ, 0x33, !PT ;  /* 0x00000010ff119212 */ /* 0x000fca00078e33ff */
[----:B------:R-:W-:-:S06]  /*06b0*/  VIADD R4, R17, 0x1 ;  /* 0x0000000111047836 */ /* 0x000fcc0000000000 */
[----:B------:R-:W1:Y:S02]  /*06c0*/  I2F.F64 R4, R4 ;  /* 0x0000000400047312 */ /* 0x000e640000201c00 */
[----:B-1----:R-:W-:Y:S01]  /*06d0*/  DMUL R28, R4, R28 ;  /* 0x0000001c041c7228 */ /* 0x002fe20000000000 */
[----:B------:R-:W-:Y:S10]  /*06e0*/  BRA.U UP0, `(.L_x_37) ;  /* 0x0000000100387547 */ /* 0x000ff4000b800000 */
[----:B------:R-:W1:Y:S01]  /*06f0*/  LDCU UR4, c[0x0][0x2f8] ;  /* 0x00005f00ff0477ac */ /* 0x000e620008000800 */
[----:B------:R-:W-:Y:S01]  /*0700*/  MOV R8, 0x18 ;  /* 0x0000001800087802 */ /* 0x000fe20000000f00 */
[----:B------:R-:W-:Y:S02]  /*0710*/  IMAD.MOV.U32 R6, RZ, RZ, R18 ;  /* 0x000000ffff067224 */ /* 0x000fe400078e0012 */
[----:B------:R-:W-:-:S03]  /*0720*/  IMAD.MOV.U32 R7, RZ, RZ, R2 ;  /* 0x000000ffff077224 */ /* 0x000fc600078e0002 */
[----:B------:R-:W2:Y:S01]  /*0730*/  LDC.64 R8, c[0x4][R8] ;  /* 0x0100000008087b82 */ /* 0x000ea20000000a00 */
[----:B-1----:R-:W-:Y:S01]  /*0740*/  VIADD R3, R18, -UR4 ;  /* 0x8000000412037c36 */ /* 0x002fe20008000000 */
[----:B------:R-:W1:Y:S04]  /*0750*/  LDCU.64 UR4, c[0x4][URZ] ;  /* 0x01000000ff0477ac */ /* 0x000e680008000a00 */
[----:B------:R3:W-:Y:S04]  /*0760*/  STL [R3], R24 ;  /* 0x0000001803007387 */ /* 0x0007e80000100800 */
[----:B------:R3:W-:Y:S04]  /*0770*/  STL.64 [R3+0x8], R28 ;  /* 0x0000081c03007387 */ /* 0x0007e80000100a00 */
[----:B------:R3:W-:Y:S01]  /*0780*/  STL [R3+0x10], R16 ;  /* 0x0000101003007387 */ /* 0x0007e20000100800 */
[----:B-1----:R-:W-:-:S02]  /*0790*/  IMAD.U32 R4, RZ, RZ, UR4 ;  /* 0x00000004ff047e24 */ /* 0x002fc4000f8e00ff */
[----:B------:R-:W-:-:S07]  /*07a0*/  IMAD.U32 R5, RZ, RZ, UR5 ;  /* 0x00000005ff057e24 */ /* 0x000fce000f8e00ff */
[----:B------:R-:W-:-:S07]  /*07b0*/  LEPC R20, `(.L_x_37) ;  /* 0x000000001014794e */ /* 0x000fce0000000000 */
[----:B0-23--:R-:W-:Y:S05]  /*07c0*/  CALL.ABS.NOINC R8 ;  /* 0x0000000008007343 */ /* 0x00dfea0003c00000 */
.L_x_37:
[----:B------:R-:W-:Y:S01]  /*07d0*/  DSETP.NEU.AND P0, PT, |R28|, +INF , PT ;  /* 0x7ff000001c00742a */ /* 0x000fe20003f0d200 */
[----:B------:R-:W-:-:S13]  /*07e0*/  BSSY.RECONVERGENT B0, `(.L_x_38) ;  /* 0x000001e000007945 */ /* 0x000fda0003800200 */
        /* <DEDUP_REMOVED lines=9> */
[----:B------:R-:W-:-:S04]  /*0880*/  UMOV UR5, 0x3ff921fb ;  /* 0x3ff921fb00057882 */ /* 0x000fc80000000000 */
[----:B------:R-:W1:Y:S08]  /*0890*/  F2I.F64 R0, R4 ;  /* 0x0000000400007311 */ /* 0x000e700000301100 */
[----:B-1----:R-:W1:Y:S02]  /*08a0*/  I2F.F64 R30, R0 ;  /* 0x00000000001e7312 */ /* 0x002e640000201c00 */
[----:B-1----:R-:W-:Y:S01]  /*08b0*/  DFMA R6, R30, -UR4, R28 ;  /* 0x800000041e067c2b */ /* 0x002fe2000800001c */
        /* <DEDUP_REMOVED lines=10> */
[----:B0-----:R-:W-:Y:S05]  /*0960*/  CALL.REL.NOINC `($_Z3fftP7double2S0_ii$__internal_trig_reduction_slowpathd) ;  /* 0x0000000c00947944 */ /* 0x001fea0003c00000 */
[----:B------:R-:W-:Y:S02]  /*0970*/  IMAD.MOV.U32 R0, RZ, RZ, R6 ;  /* 0x000000ffff007224 */ /* 0x000fe400078e0006 */
[----:B------:R-:W-:Y:S02]  /*0980*/  IMAD.MOV.U32 R30, RZ, RZ, R32 ;  /* 0x000000ffff1e7224 */ /* 0x000fe400078e0020 */
[----:B------:R-:W-:-:S07]  /*0990*/  IMAD.MOV.U32 R31, RZ, RZ, R33 ;  /* 0x000000ffff1f7224 */ /* 0x000fce00078e0021 */
.L_x_41:
[----:B0-----:R-:W-:Y:S05]  /*09a0*/  BSYNC.RECONVERGENT B1 ;  /* 0x0000000000017941 */ /* 0x001fea0003800200 */
.L_x_40:
[----:B------:R-:W-:-:S07]  /*09b0*/  VIADD R0, R0, 0x1 ;  /* 0x0000000100007836 */ /* 0x000fce0000000000 */
.L_x_39:
[----:B0-----:R-:W-:Y:S05]  /*09c0*/  BSYNC.RECONVERGENT B0 ;  /* 0x0000000000007941 */ /* 0x001fea0003800200 */
.L_x_38:
[----:B------:R-:W-:-:S05]  /*09d0*/  IMAD.SHL.U32 R3, R0, 0x40, RZ ;  /* 0x0000004000037824 */ /* 0x000fca00078e00ff */
[----:B------:R-:W-:-:S04]  /*09e0*/  LOP3.LUT R3, R3, 0x40, RZ, 0xc0, !PT ;  /* 0x0000004003037812 */ /* 0x000fc800078ec0ff */
[----:B------:R-:W-:-:S05]  /*09f0*/  IADD3 R32, P0, PT, R3, UR38, RZ ;  /* 0x0000002603207c10 */ /* 0x000fca000ff1e0ff */
        /* <DEDUP_REMOVED lines=13> */
[----:B0-----:R-:W-:Y:S02]  /*0ad0*/  @!P1 DMUL R32, RZ, R28 ;  /* 0x0000001cff209228 */ /* 0x001fe40000000000 */
        /* <DEDUP_REMOVED lines=10> */
[----:B------:R-:W-:Y:S01]  /*0b80*/  LOP3.LUT P0, RZ, R0, 0x2, RZ, 0xc0, !PT ;  /* 0x0000000200ff7812 */ /* 0x000fe2000780c0ff */
[----:B------:R-:W-:-:S03]  /*0b90*/  @!P1 IMAD.MOV.U32 R0, RZ, RZ, RZ ;  /* 0x000000ffff009224 */ /* 0x000fc600078e00ff */
        /* <DEDUP_REMOVED lines=9> */
[----:B------:R-:W-:-:S04]  /*0c30*/  UMOV UR5, 0x3ff921fb ;  /* 0x3ff921fb00057882 */ /* 0x000fc80000000000 */
        /* <DEDUP_REMOVED lines=13> */
[----:B------:R-:W-:Y:S05]  /*0d10*/  CALL.REL.NOINC `($_Z3fftP7double2S0_ii$__internal_trig_reduction_slowpathd) ;  /* 0x0000000800a87944 */ /* 0x000fea0003c00000 */
[----:B------:R-:W-:-:S07]  /*0d20*/  IMAD.MOV.U32 R0, RZ, RZ, R6 ;  /* 0x000000ffff007224 */ /* 0x000fce00078e0006 */
.L_x_43:
[----:B------:R-:W-:Y:S05]  /*0d30*/  BSYNC.RECONVERGENT B0 ;  /* 0x0000000000007941 */ /* 0x000fea0003800200 */
.L_x_42:
[----:B------:R-:W-:-:S05]  /*0d40*/  IMAD.SHL.U32 R3, R0, 0x40, RZ ;  /* 0x0000004000037824 */ /* 0x000fca00078e00ff */
[----:B------:R-:W-:-:S04]  /*0d50*/  LOP3.LUT R3, R3, 0x40, RZ, 0xc0, !PT ;  /* 0x0000004003037812 */ /* 0x000fc800078ec0ff */
[----:B------:R-:W-:-:S05]  /*0d60*/  IADD3 R6, P0, PT, R3, UR38, RZ ;  /* 0x0000002603067c10 */ /* 0x000fca000ff1e0ff */
[----:B------:R-:W-:-:S05]  /*0d70*/  IMAD.X R7, RZ, RZ, UR39, P0 ;  /* 0x00000027ff077e24 */ /* 0x000fca00080e06ff */
[----:B------:R-:W2:Y:S04]  /*0d80*/  LDG.E.128.CONSTANT R8, desc[UR36][R6.64] ;  /* 0x0000002406087981 */ /* 0x000ea8000c1e9d00 */
[----:B------:R-:W3:Y:S01]  /*0d90*/  LDG.E.128.CONSTANT R12, desc[UR36][R6.64+0x10] ;  /* 0x00001024060c7981 */ /* 0x000ee2000c1e9d00 */
[----:B------:R-:W-:-:S03]  /*0da0*/  LOP3.LUT R3, R0, 0x1, RZ, 0xc0, !PT ;  /* 0x0000000100037812 */ /* 0x000fc600078ec0ff */
[----:B------:R0:W4:Y:S01]  /*0db0*/  LDG.E.128.CONSTANT R20, desc[UR36][R6.64+0x20] ;  /* 0x0000202406147981 */ /* 0x000122000c1e9d00 */
[----:B------:R-:W-:Y:S01]  /*0dc0*/  ISETP.NE.U32.AND P0, PT, R3, 0x1, PT ;  /* 0x000000010300780c */ /* 0x000fe20003f05070 */
[----:B------:R-:W-:Y:S01]  /*0dd0*/  IMAD.MOV.U32 R3, RZ, RZ, 0x3da8ff83 ;  /* 0x3da8ff83ff037424 */ /* 0x000fe200078e00ff */
[----:B------:R-:W-:Y:S01]  /*0de0*/  DMUL R28, R32, R32 ;  /* 0x00000020201c7228 */ /* 0x000fe20000000000 */
[----:B------:R-:W-:Y:S01]  /*0df0*/  IMAD.MOV.U32 R4, RZ, RZ, 0x20fd8164 ;  /* 0x20fd8164ff047424 */ /* 0x000fe200078e00ff */
[----:B------:R-:W-:Y:S02]  /*0e00*/  ISETP.GE.AND P2, PT, R24, RZ, PT ;  /* 0x000000ff1800720c */ /* 0x000fe40003f46270 */
[----:B------:R-:W-:Y:S02]  /*0e10*/  FSEL R5, -R3, 0.11223486810922622681, !P0 ;  /* 0x3de5db6503057808 */ /* 0x000fe40004000100 */
[----:B------:R-:W-:Y:S02]  /*0e20*/  IABS R3, R16 ;  /* 0x0000001000037213 */ /* 0x000fe40000000000 */
[----:B------:R-:W-:-:S02]  /*0e30*/  FSEL R4, R4, -8.06006814911005101289e+34, !P0 ;  /* 0xf9785eba04047808 */ /* 0x000fc40004000000 */
[----:B0-----:R-:W0:Y:S08]  /*0e40*/  I2F.RP R6, R3 ;  /* 0x0000000300067306 */ /* 0x001e300000209400 */
[----:B0-----:R-:W0:Y:S01]  /*0e50*/  MUFU.RCP R6, R6 ;  /* 0x0000000600067308 */ /* 0x001e220000001000 */
[----:B--2---:R-:W-:-:S08]  /*0e60*/  DFMA R4, R28, R4, R8 ;  /* 0x000000041c04722b */ /* 0x004fd00000000008 */
[----:B------:R-:W-:Y:S01]  /*0e70*/  DFMA R10, R28, R4, R10 ;  /* 0x000000041c0a722b */ /* 0x000fe2000000000a */
[----:B0-----:R-:W-:Y:S01]  /*0e80*/  VIADD R4, R6, 0xffffffe ;  /* 0x0ffffffe06047836 */ /* 0x001fe20000000000 */
[----:B------:R-:W-:-:S03]  /*0e90*/  IABS R6, R24 ;  /* 0x0000001800067213 */ /* 0x000fc60000000000 */
[----:B------:R0:W1:Y:S03]  /*0ea0*/  F2I.FTZ.U32.TRUNC.NTZ R5, R4 ;  /* 0x0000000400057305 */ /* 0x000066000021f000 */
[----:B---3--:R-:W-:Y:S01]  /*0eb0*/  DFMA R12, R28, R10, R12 ;  /* 0x0000000a1c0c722b */ /* 0x008fe2000000000c */
[----:B0-----:R-:W-:-:S07]  /*0ec0*/  IMAD.MOV.U32 R4, RZ, RZ, RZ ;  /* 0x000000ffff047224 */ /* 0x001fce00078e00ff */
[----:B------:R-:W-:Y:S02]  /*0ed0*/  DFMA R14, R28, R12, R14 ;  /* 0x0000000c1c0e722b */ /* 0x000fe4000000000e */
[----:B------:R-:W0:Y:S01]  /*0ee0*/  LDC.64 R12, c[0x0][0x388] ;  /* 0x0000e200ff0c7b82 */ /* 0x000e220000000a00 */
[----:B-1----:R-:W-:-:S05]  /*0ef0*/  IMAD.MOV R8, RZ, RZ, -R5 ;  /* 0x000000ffff087224 */ /* 0x002fca00078e0a05 */
[----:B----4-:R-:W-:Y:S01]  /*0f00*/  DFMA R14, R28, R14, R20 ;  /* 0x0000000e1c0e722b */ /* 0x010fe20000000014 */
[----:B------:R-:W-:-:S04]  /*0f10*/  IMAD R7, R8, R3, RZ ;  /* 0x0000000308077224 */ /* 0x000fc800078e02ff */
[----:B------:R-:W-:Y:S01]  /*0f20*/  IMAD.HI.U32 R7, R5, R7, R4 ;  /* 0x0000000705077227 */ /* 0x000fe200078e0004 */
[----:B------:R-:W-:-:S05]  /*0f30*/  IABS R5, R16 ;  /* 0x0000001000057213 */ /* 0x000fca0000000000 */
[----:B------:R-:W-:Y:S02]  /*0f40*/  IMAD.MOV R4, RZ, RZ, -R5 ;  /* 0x000000ffff047224 */ /* 0x000fe400078e0a05 */
[----:B------:R-:W-:-:S04]  /*0f50*/  IMAD.HI.U32 R7, R7, R6, RZ ;  /* 0x0000000607077227 */ /* 0x000fc800078e00ff */
[----:B------:R-:W-:-:S05]  /*0f60*/  IMAD R4, R7, R4, R6 ;  /* 0x0000000407047224 */ /* 0x000fca00078e0206 */
[----:B------:R-:W-:-:S13]  /*0f70*/  ISETP.GT.U32.AND P1, PT, R3, R4, PT ;  /* 0x000000040300720c */ /* 0x000fda0003f24070 */
[----:B------:R-:W-:-:S05]  /*0f80*/  @!P1 IMAD.IADD R4, R4, 0x1, -R3 ;  /* 0x0000000104049824 */ /* 0x000fca00078e0a03 */
[----:B------:R-:W-:-:S13]  /*0f90*/  ISETP.GT.U32.AND P1, PT, R3, R4, PT ;  /* 0x000000040300720c */ /* 0x000fda0003f24070 */
[----:B------:R-:W-:Y:S01]  /*0fa0*/  @!P1 IMAD.IADD R4, R4, 0x1, -R3 ;  /* 0x0000000104049824 */ /* 0x000fe200078e0a03 */
[----:B------:R-:W-:-:S03]  /*0fb0*/  ISETP.NE.AND P1, PT, R16, RZ, PT ;  /* 0x000000ff1000720c */ /* 0x000fc60003f25270 */
[----:B------:R-:W-:Y:S02]  /*0fc0*/  IMAD.MOV.U32 R3, RZ, RZ, R4 ;  /* 0x000000ffff037224 */ /* 0x000fe400078e0004 */
[----:B------:R-:W-:Y:S02]  /*0fd0*/  IMAD R4, R16, R17, RZ ;  /* 0x0000001110047224 */ /* 0x000fe400078e02ff */
[----:B------:R-:W-:-:S06]  /*0fe0*/  @!P2 IMAD.MOV R3, RZ, RZ, -R3 ;  /* 0x000000ffff03a224 */ /* 0x000fcc00078e0a03 */
[----:B------:R-:W-:-:S05]  /*0ff0*/  @!P1 LOP3.LUT R3, RZ, R16, RZ, 0x33, !PT ;  /* 0x00000010ff039212 */ /* 0x000fca00078e33ff */
[----:B------:R-:W-:-:S04]  /*1000*/  IMAD R3, R4, 0x2, R3 ;  /* 0x0000000204037824 */ /* 0x000fc800078e0203 */
[----:B0-----:R-:W-:-:S05]  /*1010*/  IMAD.WIDE R12, R3, 0x10, R12 ;  /* 0x00000010030c7825 */ /* 0x001fca00078e020c */
[----:B------:R-:W2:Y:S01]  /*1020*/  LDG.E.128 R8, desc[UR36][R12.64] ;  /* 0x000000240c087981 */ /* 0x000ea2000c1e1d00 */
[----:B------:R-:W-:-:S05]  /*1030*/  IMAD.WIDE.U32 R16, R16, 0x10, R12 ;  /* 0x0000001010107825 */ /* 0x000fca00078e000c */
[----:B------:R-:W3:Y:S01]  /*1040*/  LDG.E.128 R4, desc[UR36][R16.64] ;  /* 0x0000002410047981 */ /* 0x000ee2000c1e1d00 */
[----:B------:R-:W-:-:S08]  /*1050*/  DFMA R22, R28, R14, R22 ;  /* 0x0000000e1c16722b */ /* 0x000fd00000000016 */
[----:B------:R-:W-:Y:S02]  /*1060*/  DFMA R32, R22, R32, R32 ;  /* 0x000000201620722b */ /* 0x000fe40000000020 */
[----:B------:R-:W-:-:S10]  /*1070*/  DFMA R28, R28, R22, 1 ;  /* 0x3ff000001c1c742b */ /* 0x000fd40000000016 */
[----:B------:R-:W-:Y:S02]  /*1080*/  FSEL R14, R28, R32, !P0 ;  /* 0x000000201c0e7208 */ /* 0x000fe40004000000 */
[----:B------:R-:W-:-:S06]  /*1090*/  FSEL R15, R29, R33, !P0 ;  /* 0x000000211d0f7208 */ /* 0x000fcc0004000000 */
[----:B------:R-:W-:Y:S01]  /*10a0*/  DADD R20, RZ, -R14 ;  /* 0x00000000ff147229 */ /* 0x000fe2000000080e */
[----:B------:R-:W-:-:S09]  /*10b0*/  LOP3.LUT P0, RZ, R0, 0x2, RZ, 0xc0, !PT ;  /* 0x0000000200ff7812 */ /* 0x000fd2000780c0ff */
[----:B------:R-:W-:Y:S02]  /*10c0*/  FSEL R14, R14, R20, !P0 ;  /* 0x000000140e0e7208 */ /* 0x000fe40004000000 */
[----:B------:R-:W-:Y:S01]  /*10d0*/  FSEL R15, R15, R21, !P0 ;  /* 0x000000150f0f7208 */ /* 0x000fe20004000000 */
[----:B------:R-:W-:Y:S05]  /*10e0*/  WARPSYNC.ALL ;  /* 0x0000000000007948 */ /* 0x000fea0003800000 */
[C---:B---3--:R-:W-:Y:S02]  /*10f0*/  DMUL R20, R14.reuse, R6 ;  /* 0x000000060e147228 */ /* 0x048fe40000000000 */
[----:B------:R-:W-:-:S06]  /*1100*/  DMUL R14, R14, R4 ;  /* 0x000000040e0e7228 */ /* 0x000fcc0000000000 */
[C---:B------:R-:W-:Y:S02]  /*1110*/  DFMA R20, R30.reuse, R4, -R20 ;  /* 0x000000041e14722b */ /* 0x040fe40000000814 */
[----:B------:R-:W-:-:S06]  /*1120*/  DFMA R14, R30, R6, R14 ;  /* 0x000000061e0e722b */ /* 0x000fcc000000000e */
[----:B--2---:R-:W-:Y:S02]  /*1130*/  DADD R4, R8, R20 ;  /* 0x0000000008047229 */ /* 0x004fe40000000014 */
[----:B------:R-:W-:Y:S02]  /*1140*/  DADD R6, R10, R14 ;  /* 0x000000000a067229 */ /* 0x000fe4000000000e */
[----:B------:R-:W-:Y:S02]  /*1150*/  DADD R8, -R8, R20 ;  /* 0x0000000008087229 */ /* 0x000fe40000000114 */
[----:B------:R-:W-:-:S03]  /*1160*/  DADD R10, -R10, R14 ;  /* 0x000000000a0a7229 */ /* 0x000fc6000000010e */
[----:B------:R1:W-:Y:S04]  /*1170*/  STG.E.128 desc[UR36][R12.64], R4 ;  /* 0x000000040c007986 */ /* 0x0003e8000c101d24 */
[----:B------:R1:W-:Y:S01]  /*1180*/  STG.E.128 desc[UR36][R16.64], R8 ;  /* 0x0000000810007986 */ /* 0x0003e2000c101d24 */
[----:B------:R-:W-:Y:S01]  /*1190*/  USHF.L.U32 UR40, UR40, 0x1, URZ ;  /* 0x0000000128287899 */ /* 0x000fe200080006ff */
[----:B------:R-:W-:Y:S05]  /*11a0*/  BAR.SYNC.DEFER_BLOCKING 0x0 ;  /* 0x0000000000007b1d */ /* 0x000fea0000010000 */
[----:B------:R-:W-:-:S13]  /*11b0*/  ISETP.LE.AND P0, PT, R19, UR40, PT ;  /* 0x0000002813007c0c */ /* 0x000fda000bf03270 */
[----:B-1----:R-:W-:Y:S05]  /*11c0*/  @!P0 BRA `(.L_x_44) ;  /* 0xfffffff000608947 */ /* 0x002fea000383ffff */
[----:B------:R-:W-:Y:S05]  /*11d0*/  EXIT ;  /* 0x000000000000794d */ /* 0x000fea0003800000 */
        .weak           $__internal_2_$__cuda_sm20_div_rn_f64_full
        .type           $__internal_2_$__cuda_sm20_div_rn_f64_full,@function
        .size           $__internal_2_$__cuda_sm20_div_rn_f64_full,($_Z3fftP7double2S0_ii$__internal_trig_reduction_slowpathd - $__internal_2_$__cuda_sm20_div_rn_f64_full)
$__internal_2_$__cuda_sm20_div_rn_f64_full:
[C---:B------:R-:W-:Y:S01]  /*11e0*/  FSETP.GEU.AND P0, PT, |R7|.reuse, 1.469367938527859385e-39, PT ;  /* 0x001000000700780b */ /* 0x040fe20003f0e200 */
[--C-:B------:R-:W-:Y:S01]  /*11f0*/  IMAD.MOV.U32 R6, RZ, RZ, R4.reuse ;  /* 0x000000ffff067224 */ /* 0x100fe200078e0004 */
[C---:B------:R-:W-:Y:S01]  /*1200*/  LOP3.LUT R8, R7.reuse, 0x800fffff, RZ, 0xc0, !PT ;  /* 0x800fffff07087812 */ /* 0x040fe200078ec0ff */
[----:B------:R-:W-:Y:S01]  /*1210*/  IMAD.MOV.U32 R12, RZ, RZ, 0x1 ;  /* 0x00000001ff0c7424 */ /* 0x000fe200078e00ff */
[----:B------:R-:W-:Y:S01]  /*1220*/  LOP3.LUT R20, R7, 0x7ff00000, RZ, 0xc0, !PT ;  /* 0x7ff0000007147812 */ /* 0x000fe200078ec0ff */
[----:B------:R-:W-:Y:S01]  /*1230*/  IMAD.MOV.U32 R17, RZ, RZ, 0x1ca00000 ;  /* 0x1ca00000ff117424 */ /* 0x000fe200078e00ff */
[----:B------:R-:W-:Y:S01]  /*1240*/  LOP3.LUT R9, R8, 0x3ff00000, RZ, 0xfc, !PT ;  /* 0x3ff0000008097812 */ /* 0x000fe200078efcff */
[----:B------:R-:W-:-:S06]  /*1250*/  IMAD.MOV.U32 R8, RZ, RZ, R4 ;  /* 0x000000ffff087224 */ /* 0x000fcc00078e0004 */
[----:B------:R-:W-:-:S06]  /*1260*/  @!P0 DMUL R8, R6, 8.98846567431157953865e+307 ;  /* 0x7fe0000006088828 */ /* 0x000fcc0000000000 */
[----:B------:R-:W0:Y:S02]  /*1270*/  MUFU.RCP64H R13, R9 ;  /* 0x00000009000d7308 */ /* 0x000e240000001800 */
[----:B0-----:R-:W-:-:S08]  /*1280*/  DFMA R4, R12, -R8, 1 ;  /* 0x3ff000000c04742b */ /* 0x001fd00000000808 */
[----:B------:R-:W-:-:S08]  /*1290*/  DFMA R4, R4, R4, R4 ;  /* 0x000000040404722b */ /* 0x000fd00000000004 */
[----:B------:R-:W-:Y:S01]  /*12a0*/  DFMA R12, R12, R4, R12 ;  /* 0x000000040c0c722b */ /* 0x000fe2000000000c */
[----:B------:R-:W-:Y:S02]  /*12b0*/  IMAD.MOV.U32 R5, RZ, RZ, R10 ;  /* 0x000000ffff057224 */ /* 0x000fe400078e000a */
[----:B------:R-:W-:-:S03]  /*12c0*/  IMAD.MOV.U32 R4, RZ, RZ, R3 ;  /* 0x000000ffff047224 */ /* 0x000fc600078e0003 */
[----:B------:R-:W-:Y:S02]  /*12d0*/  LOP3.LUT R3, R5, 0x7ff00000, RZ, 0xc0, !PT ;  /* 0x7ff0000005037812 */ /* 0x000fe400078ec0ff */
[----:B------:R-:W-:Y:S01]  /*12e0*/  DFMA R14, R12, -R8, 1 ;  /* 0x3ff000000c0e742b */ /* 0x000fe20000000808 */
[----:B------:R-:W-:Y:S01]  /*12f0*/  IMAD.MOV.U32 R10, RZ, RZ, R4 ;  /* 0x000000ffff0a7224 */ /* 0x000fe200078e0004 */
[----:B------:R-:W-:Y:S01]  /*1300*/  ISETP.GE.U32.AND P1, PT, R3, R20, PT ;  /* 0x000000140300720c */ /* 0x000fe20003f26070 */
[----:B------:R-:W-:-:S03]  /*1310*/  IMAD.MOV.U32 R22, RZ, RZ, R3 ;  /* 0x000000ffff167224 */ /* 0x000fc600078e0003 */
[----:B------:R-:W-:Y:S02]  /*1320*/  SEL R11, R17, 0x63400000, !P1 ;  /* 0x63400000110b7807 */ /* 0x000fe40004800000 */
[----:B------:R-:W-:Y:S01]  /*1330*/  DFMA R12, R12, R14, R12 ;  /* 0x0000000e0c0c722b */ /* 0x000fe2000000000c */
[----:B------:R-:W-:Y:S02]  /*1340*/  FSETP.GEU.AND P1, PT, |R5|, 1.469367938527859385e-39, PT ;  /* 0x001000000500780b */ /* 0x000fe40003f2e200 */
[----:B------:R-:W-:-:S11]  /*1350*/  LOP3.LUT R11, R11, 0x800fffff, R5, 0xf8, !PT ;  /* 0x800fffff0b0b7812 */ /* 0x000fd600078ef805 */
[----:B------:R-:W-:Y:S05]  /*1360*/  @P1 BRA `(.L_x_45) ;  /* 0x0000000000201947 */ /* 0x000fea0003800000 */
[----:B------:R-:W-:-:S04]  /*1370*/  LOP3.LUT R14, R7, 0x7ff00000, RZ, 0xc0, !PT ;  /* 0x7ff00000070e7812 */ /* 0x000fc800078ec0ff */
[----:B------:R-:W-:Y:S01]  /*1380*/  ISETP.GE.U32.AND P1, PT, R3, R14, PT ;  /* 0x0000000e0300720c */ /* 0x000fe20003f26070 */
[----:B------:R-:W-:-:S03]  /*1390*/  IMAD.MOV.U32 R14, RZ, RZ, RZ ;  /* 0x000000ffff0e7224 */ /* 0x000fc600078e00ff */
[----:B------:R-:W-:-:S04]  /*13a0*/  SEL R15, R17, 0x63400000, !P1 ;  /* 0x63400000110f7807 */ /* 0x000fc80004800000 */
[----:B------:R-:W-:-:S04]  /*13b0*/  LOP3.LUT R15, R15, 0x80000000, R5, 0xf8, !PT ;  /* 0x800000000f0f7812 */ /* 0x000fc800078ef805 */
[----:B------:R-:W-:-:S06]  /*13c0*/  LOP3.LUT R15, R15, 0x100000, RZ, 0xfc, !PT ;  /* 0x001000000f0f7812 */ /* 0x000fcc00078efcff */
[----:B------:R-:W-:-:S10]  /*13d0*/  DFMA R10, R10, 2, -R14 ;  /* 0x400000000a0a782b */ /* 0x000fd4000000080e */
[----:B------:R-:W-:-:S07]  /*13e0*/  LOP3.LUT R22, R11, 0x7ff00000, RZ, 0xc0, !PT ;  /* 0x7ff000000b167812 */ /* 0x000fce00078ec0ff */
.L_x_45:
[----:B------:R-:W-:Y:S01]  /*13f0*/  IMAD.MOV.U32 R23, RZ, RZ, R20 ;  /* 0x000000ffff177224 */ /* 0x000fe200078e0014 */
[----:B------:R-:W-:Y:S01]  /*1400*/  @!P0 LOP3.LUT R23, R9, 0x7ff00000, RZ, 0xc0, !PT ;  /* 0x7ff0000009178812 */ /* 0x000fe200078ec0ff */
[----:B------:R-:W-:Y:S01]  /*1410*/  VIADD R20, R22, 0xffffffff ;  /* 0xffffffff16147836 */ /* 0x000fe20000000000 */
[----:B------:R-:W-:-:S03]  /*1420*/  DMUL R14, R12, R10 ;  /* 0x0000000a0c0e7228 */ /* 0x000fc60000000000 */
[----:B------:R-:W-:Y:S01]  /*1430*/  VIADD R25, R23, 0xffffffff ;  /* 0xffffffff17197836 */ /* 0x000fe20000000000 */
[----:B------:R-:W-:-:S04]  /*1440*/  ISETP.GT.U32.AND P0, PT, R20, 0x7feffffe, PT ;  /* 0x7feffffe1400780c */ /* 0x000fc80003f04070 */
[----:B------:R-:W-:Y:S01]  /*1450*/  ISETP.GT.U32.OR P0, PT, R25, 0x7feffffe, P0 ;  /* 0x7feffffe1900780c */ /* 0x000fe20000704470 */
[----:B------:R-:W-:-:S08]  /*1460*/  DFMA R20, R14, -R8, R10 ;  /* 0x800000080e14722b */ /* 0x000fd0000000000a */
[----:B------:R-:W-:-:S04]  /*1470*/  DFMA R20, R12, R20, R14 ;  /* 0x000000140c14722b */ /* 0x000fc8000000000e */
[----:B------:R-:W-:Y:S07]  /*1480*/  @P0 BRA `(.L_x_46) ;  /* 0x00000000006c0947 */ /* 0x000fee0003800000 */
[----:B------:R-:W-:-:S04]  /*1490*/  LOP3.LUT R12, R7, 0x7ff00000, RZ, 0xc0, !PT ;  /* 0x7ff00000070c7812 */ /* 0x000fc800078ec0ff */
[CC--:B------:R-:W-:Y:S02]  /*14a0*/  VIADDMNMX R4, R3.reuse, -R12.reuse, 0xb9600000, !PT ;  /* 0xb960000003047446 */ /* 0x0c0fe4000780090c */
[----:B------:R-:W-:Y:S02]  /*14b0*/  ISETP.GE.U32.AND P0, PT, R3, R12, PT ;  /* 0x0000000c0300720c */ /* 0x000fe40003f06070 */
[----:B------:R-:W-:Y:S02]  /*14c0*/  VIMNMX R3, PT, PT, R4, 0x46a00000, PT ;  /* 0x46a0000004037848 */ /* 0x000fe40003fe0100 */
[----:B------:R-:W-:-:S05]  /*14d0*/  SEL R4, R17, 0x63400000, !P0 ;  /* 0x6340000011047807 */ /* 0x000fca0004000000 */
[----:B------:R-:W-:Y:S02]  /*14e0*/  IMAD.IADD R3, R3, 0x1, -R4 ;  /* 0x0000000103037824 */ /* 0x000fe400078e0a04 */
[----:B------:R-:W-:Y:S02]  /*14f0*/  IMAD.MOV.U32 R4, RZ, RZ, RZ ;  /* 0x000000ffff047224 */ /* 0x000fe400078e00ff */
        /* <DEDUP_REMOVED lines=11> */
[----:B------:R-:W-:Y:S01]  /*15b0*/  DMUL.RP R6, R20, R6 ;  /* 0x0000000614067228 */ /* 0x000fe20000008000 */
[----:B------:R-:W-:Y:S01]  /*15c0*/  IMAD.MOV.U32 R4, RZ, RZ, RZ ;  /* 0x000000ffff047224 */ /* 0x000fe200078e00ff */
[----:B------:R-:W-:-:S05]  /*15d0*/  IADD3 R3, PT, PT, -R3, -0x43300000, RZ ;  /* 0xbcd0000003037810 */ /* 0x000fca0007ffe1ff */
[----:B------:R-:W-:-:S03]  /*15e0*/  DFMA R4, R12, -R4, R20 ;  /* 0x800000040c04722b */ /* 0x000fc60000000014 */
[----:B------:R-:W-:-:S07]  /*15f0*/  LOP3.LUT R11, R7, R11, RZ, 0x3c, !PT ;  /* 0x0000000b070b7212 */ /* 0x000fce00078e3cff */
[----:B------:R-:W-:-:S04]  /*1600*/  FSETP.NEU.AND P0, PT, |R5|, R3, PT ;  /* 0x000000030500720b */ /* 0x000fc80003f0d200 */
[----:B------:R-:W-:Y:S02]  /*1610*/  FSEL R12, R6, R12, !P0 ;  /* 0x0000000c060c7208 */ /* 0x000fe40004000000 */
[----:B------:R-:W-:Y:S01]  /*1620*/  FSEL R13, R11, R13, !P0 ;  /* 0x0000000d0b0d7208 */ /* 0x000fe20004000000 */
[----:B------:R-:W-:Y:S06]  /*1630*/  BRA `(.L_x_47) ;  /* 0x0000000000547947 */ /* 0x000fec0003800000 */
.L_x_46:
[----:B------:R-:W-:-:S14]  /*1640*/  DSETP.NAN.AND P0, PT, R4, R4, PT ;  /* 0x000000040400722a */ /* 0x000fdc0003f08000 */
[----:B------:R-:W-:Y:S05]  /*1650*/  @P0 BRA `(.L_x_48) ;  /* 0x0000000000440947 */ /* 0x000fea0003800000 */
[----:B------:R-:W-:-:S14]  /*1660*/  DSETP.NAN.AND P0, PT, R6, R6, PT ;  /* 0x000000060600722a */ /* 0x000fdc0003f08000 */
[----:B------:R-:W-:Y:S05]  /*1670*/  @P0 BRA `(.L_x_49) ;  /* 0x0000000000300947 */ /* 0x000fea0003800000 */
[----:B------:R-:W-:Y:S01]  /*1680*/  ISETP.NE.AND P0, PT, R22, R23, PT ;  /* 0x000000171600720c */ /* 0x000fe20003f05270 */
[----:B------:R-:W-:Y:S02]  /*1690*/  IMAD.MOV.U32 R12, RZ, RZ, 0x0 ;  /* 0x00000000ff0c7424 */ /* 0x000fe400078e00ff */
[----:B------:R-:W-:-:S10]  /*16a0*/  IMAD.MOV.U32 R13, RZ, RZ, -0x80000 ;  /* 0xfff80000ff0d7424 */ /* 0x000fd400078e00ff */
[----:B------:R-:W-:Y:S05]  /*16b0*/  @!P0 BRA `(.L_x_47) ;  /* 0x0000000000348947 */ /* 0x000fea0003800000 */
[----:B------:R-:W-:Y:S02]  /*16c0*/  ISETP.NE.AND P0, PT, R22, 0x7ff00000, PT ;  /* 0x7ff000001600780c */ /* 0x000fe40003f05270 */
[----:B------:R-:W-:Y:S02]  /*16d0*/  LOP3.LUT R13, R5, 0x80000000, R7, 0x48, !PT ;  /* 0x80000000050d7812 */ /* 0x000fe400078e4807 */
[----:B------:R-:W-:-:S13]  /*16e0*/  ISETP.EQ.OR P0, PT, R23, RZ, !P0 ;  /* 0x000000ff1700720c */ /* 0x000fda0004702670 */
[----:B------:R-:W-:Y:S01]  /*16f0*/  @P0 LOP3.LUT R3, R13, 0x7ff00000, RZ, 0xfc, !PT ;  /* 0x7ff000000d030812 */ /* 0x000fe200078efcff */
[----:B------:R-:W-:Y:S02]  /*1700*/  @!P0 IMAD.MOV.U32 R12, RZ, RZ, RZ ;  /* 0x000000ffff0c8224 */ /* 0x000fe400078e00ff */
[----:B------:R-:W-:Y:S02]  /*1710*/  @P0 IMAD.MOV.U32 R12, RZ, RZ, RZ ;  /* 0x000000ffff0c0224 */ /* 0x000fe400078e00ff */
[----:B------:R-:W-:Y:S01]  /*1720*/  @P0 IMAD.MOV.U32 R13, RZ, RZ, R3 ;  /* 0x000000ffff0d0224 */ /* 0x000fe200078e0003 */
[----:B------:R-:W-:Y:S06]  /*1730*/  BRA `(.L_x_47) ;  /* 0x0000000000147947 */ /* 0x000fec0003800000 */
.L_x_49:
[----:B------:R-:W-:Y:S01]  /*1740*/  LOP3.LUT R13, R7, 0x80000, RZ, 0xfc, !PT ;  /* 0x00080000070d7812 */ /* 0x000fe200078efcff */
[----:B------:R-:W-:Y:S01]  /*1750*/  IMAD.MOV.U32 R12, RZ, RZ, R6 ;  /* 0x000000ffff0c7224 */ /* 0x000fe200078e0006 */
[----:B------:R-:W-:Y:S06]  /*1760*/  BRA `(.L_x_47) ;  /* 0x0000000000087947 */ /* 0x000fec0003800000 */
.L_x_48:
[----:B------:R-:W-:Y:S01]  /*1770*/  LOP3.LUT R13, R5, 0x80000, RZ, 0xfc, !PT ;  /* 0x00080000050d7812 */ /* 0x000fe200078efcff */
[----:B------:R-:W-:-:S07]  /*1780*/  IMAD.MOV.U32 R12, RZ, RZ, R4 ;  /* 0x000000ffff0c7224 */ /* 0x000fce00078e0004 */
.L_x_47:
[----:B------:R-:W-:Y:S02]  /*1790*/  IMAD.MOV.U32 R4, RZ, RZ, R0 ;  /* 0x000000ffff047224 */ /* 0x000fe400078e0000 */
[----:B------:R-:W-:-:S04]  /*17a0*/  IMAD.MOV.U32 R5, RZ, RZ, 0x0 ;  /* 0x00000000ff057424 */ /* 0x000fc800078e00ff */
[----:B------:R-:W-:Y:S05]  /*17b0*/  RET.REL.NODEC R4 `(_Z3fftP7double2S0_ii) ;  /* 0xffffffe804107950 */ /* 0x000fea0003c3ffff */
        .type           $_Z3fftP7double2S0_ii$__internal_trig_reduction_slowpathd,@function
        .size           $_Z3fftP7double2S0_ii$__internal_trig_reduction_slowpathd,(.L_x_62 - $_Z3fftP7double2S0_ii$__internal_trig_reduction_slowpathd)
$_Z3fftP7double2S0_ii$__internal_trig_reduction_slowpathd:
[--C-:B------:R-:W-:Y:S01]  /*17c0*/  SHF.R.U32.HI R4, RZ, 0x14, R3.reuse ;  /* 0x00000014ff047819 */ /* 0x100fe20000011603 */
[----:B------:R-:W-:Y:S02]  /*17d0*/  IMAD.MOV.U32 R33, RZ, RZ, R3 ;  /* 0x000000ffff217224 */ /* 0x000fe400078e0003 */
[----:B------:R-:W-:Y:S01]  /*17e0*/  IMAD.MOV.U32 R6, RZ, RZ, RZ ;  /* 0x000000ffff067224 */ /* 0x000fe200078e00ff */
[----:B------:R-:W-:-:S04]  /*17f0*/  LOP3.LUT R5, R4, 0x7ff, RZ, 0xc0, !PT ;  /* 0x000007ff04057812 */ /* 0x000fc800078ec0ff */
[----:B------:R-:W-:-:S13]  /*1800*/  ISETP.NE.AND P0, PT, R5, 0x7ff, PT ;  /* 0x000007ff0500780c */ /* 0x000fda0003f05270 */
[----:B------:R-:W-:Y:S05]  /*1810*/  @!P0 BRA `(.L_x_50) ;  /* 0x0000000800548947 */ /* 0x000fea0003800000 */
[----:B------:R-:W-:Y:S01]  /*1820*/  VIADD R5, R5, 0xfffffc00 ;  /* 0xfffffc0005057836 */ /* 0x000fe20000000000 */
[----:B------:R-:W-:Y:S01]  /*1830*/  BSSY.RECONVERGENT B2, `(.L_x_51) ;  /* 0x000002f000027945 */ /* 0x000fe20003800200 */
[----:B------:R-:W-:Y:S01]  /*1840*/  VIADD R10, R1, 0x18 ;  /* 0x00000018010a7836 */ /* 0x000fe20000000000 */
[----:B------:R-:W-:Y:S02]  /*1850*/  CS2R R8, SRZ ;  /* 0x0000000000087805 */ /* 0x000fe4000001ff00 */
[----:B------:R-:W-:Y:S02]  /*1860*/  SHF.R.U32.HI R20, RZ, 0x6, R5 ;  /* 0x00000006ff147819 */ /* 0x000fe40000011605 */
[----:B------:R-:W-:Y:S02]  /*1870*/  ISETP.GE.U32.AND P0, PT, R5, 0x80, PT ;  /* 0x000000800500780c */ /* 0x000fe40003f06070 */
[C---:B------:R-:W-:Y:S02]  /*1880*/  IADD3 R5, PT, PT, -R20.reuse, 0x13, RZ ;  /* 0x0000001314057810 */ /* 0x040fe40007ffe1ff */
[----:B------:R-:W-:-:S02]  /*1890*/  IADD3 R14, PT, PT, -R20, 0xf, RZ ;  /* 0x0000000f140e7810 */ /* 0x000fc40007ffe1ff */
        /* <DEDUP_REMOVED lines=11> */
.L_x_54:
[----:B------:R-:W1:Y:S01]  /*1950*/  LDC.64 R20, c[0x4][0x8] ;  /* 0x01000200ff147b82 */ /* 0x000e620000000a00 */
[----:B0-----:R-:W-:Y:S02]  /*1960*/  R2UR UR4, R6 ;  /* 0x00000000060472ca */ /* 0x001fe400000e0000 */
[----:B------:R-:W-:Y:S01]  /*1970*/  R2UR UR5, R7 ;  /* 0x00000000070572ca */ /* 0x000fe200000e0000 */
[----:B-1----:R-:W-:-:S12]  /*1980*/  IMAD.WIDE R22, R14, 0x8, R20 ;  /* 0x000000080e167825 */ /* 0x002fd800078e0214 */
[----:B------:R-:W2:Y:S01]  /*1990*/  LDG.E.64.CONSTANT R22, desc[UR4][R22.64] ;  /* 0x0000000416167981 */ /* 0x000ea2000c1e9b00 */
[----:B------:R-:W-:Y:S02]  /*19a0*/  VIADD R13, R13, 0x1 ;  /* 0x000000010d0d7836 */ /* 0x000fe40000000000 */
[C---:B------:R-:W-:Y:S02]  /*19b0*/  IMAD R25, R15.reuse, 0x8, R10 ;  /* 0x000000080f197824 */ /* 0x040fe400078e020a */
[----:B------:R-:W-:Y:S02]  /*19c0*/  VIADD R15, R15, 0x1 ;  /* 0x000000010f0f7836 */ /* 0x000fe40000000000 */
[----:B------:R-:W-:Y:S02]  /*19d0*/  VIADD R14, R14, 0x1 ;  /* 0x000000010e0e7836 */ /* 0x000fe40000000000 */
[----:B--2---:R-:W-:-:S04]  /*19e0*/  IMAD.WIDE.U32 R8, P2, R22, R12, R8 ;  /* 0x0000000c16087225 */ /* 0x004fc80007840008 */
[-C--:B------:R-:W-:Y:S02]  /*19f0*/  IMAD R21, R22, R11.reuse, RZ ;  /* 0x0000000b16157224 */ /* 0x080fe400078e02ff */
[CC--:B------:R-:W-:Y:S02]  /*1a00*/  IMAD R20, R23.reuse, R12.reuse, RZ ;  /* 0x0000000c17147224 */ /* 0x0c0fe400078e02ff */
[----:B------:R-:W-:Y:S01]  /*1a10*/  IMAD R32, R23, R11, RZ ;  /* 0x0000000b17207224 */ /* 0x000fe200078e02ff */
[----:B------:R-:W-:Y:S01]  /*1a20*/  IADD3 R9, P0, PT, R21, R9, RZ ;  /* 0x0000000915097210 */ /* 0x000fe20007f1e0ff */
[----:B------:R-:W-:-:S03]  /*1a30*/  IMAD.HI.U32 R21, R23, R12, RZ ;  /* 0x0000000c17157227 */ /* 0x000fc600078e00ff */
[----:B------:R-:W-:Y:S01]  /*1a40*/  IADD3 R9, P1, PT, R20, R9, RZ ;  /* 0x0000000914097210 */ /* 0x000fe20007f3e0ff */
[----:B------:R-:W-:-:S04]  /*1a50*/  IMAD.HI.U32 R20, R22, R11, RZ ;  /* 0x0000000b16147227 */ /* 0x000fc800078e00ff */
[----:B------:R-:W-:Y:S01]  /*1a60*/  IMAD.X R22, RZ, RZ, R20, P2 ;  /* 0x000000ffff167224 */ /* 0x000fe200010e0614 */
[----:B------:R0:W-:Y:S01]  /*1a70*/  STL.64 [R25], R8 ;  /* 0x0000000819007387 */ /* 0x0001e20000100a00 */
[----:B------:R-:W-:-:S03]  /*1a80*/  IMAD.HI.U32 R20, R23, R11, RZ ;  /* 0x0000000b17147227 */ /* 0x000fc600078e00ff */
[----:B------:R-:W-:-:S04]  /*1a90*/  IADD3.X R21, P0, PT, R21, R22, RZ, P0, !PT ;  /* 0x0000001615157210 */ /* 0x000fc8000071e4ff */
[----:B------:R-:W-:Y:S01]  /*1aa0*/  IADD3.X R21, P1, PT, R32, R21, RZ, P1, !PT ;  /* 0x0000001520157210 */ /* 0x000fe20000f3e4ff */
[----:B------:R-:W-:Y:S01]  /*1ab0*/  IMAD.X R20, RZ, RZ, R20, P0 ;  /* 0x000000ffff147224 */ /* 0x000fe200000e0614 */
[----:B------:R-:W-:-:S03]  /*1ac0*/  ISETP.NE.AND P0, PT, R13, -0xf, PT ;  /* 0xfffffff10d00780c */ /* 0x000fc60003f05270 */
[----:B0-----:R-:W-:Y:S02]  /*1ad0*/  IMAD.X R9, RZ, RZ, R20, P1 ;  /* 0x000000ffff097224 */ /* 0x001fe400008e0614 */
[----:B------:R-:W-:-:S08]  /*1ae0*/  IMAD.MOV.U32 R8, RZ, RZ, R21 ;  /* 0x000000ffff087224 */ /* 0x000fd000078e0015 */
[----:B------:R-:W-:Y:S05]  /*1af0*/  @P0 BRA `(.L_x_54) ;  /* 0xfffffffc00940947 */ /* 0x000fea000383ffff */
[----:B------:R-:W-:Y:S05]  /*1b00*/  BSYNC.RECONVERGENT B3 ;  /* 0x0000000000037941 */ /* 0x000fea0003800200 */
.L_x_53:
[----:B------:R-:W-:-:S07]  /*1b10*/  IMAD.MOV.U32 R14, RZ, RZ, R5 ;  /* 0x000000ffff0e7224 */ /* 0x000fce00078e0005 */
.L_x_52:
[----:B------:R-:W-:Y:S05]  /*1b20*/  BSYNC.RECONVERGENT B2 ;  /* 0x0000000000027941 */ /* 0x000fea0003800200 */
.L_x_51:
[C---:B------:R-:W-:Y:S02]  /*1b30*/  LOP3.LUT R5, R4.reuse, 0x7ff, RZ, 0xc0, !PT ;  /* 0x000007ff04057812 */ /* 0x040fe400078ec0ff */
[----:B------:R-:W-:-:S03]  /*1b40*/  LOP3.LUT P0, R15, R4, 0x3f, RZ, 0xc0, !PT ;  /* 0x0000003f040f7812 */ /* 0x000fc6000780c0ff */
[----:B------:R-:W-:-:S05]  /*1b50*/  VIADD R5, R5, 0xfffffc00 ;  /* 0xfffffc0005057836 */ /* 0x000fca0000000000 */
[----:B------:R-:W-:-:S05]  /*1b60*/  SHF.R.U32.HI R5, RZ, 0x6, R5 ;  /* 0x00000006ff057819 */ /* 0x000fca0000011605 */
[----:B------:R-:W-:-:S04]  /*1b70*/  IMAD.IADD R23, R5, 0x1, R14 ;  /* 0x0000000105177824 */ /* 0x000fc800078e020e */
[----:B------:R-:W-:-:S05]  /*1b80*/  IMAD.U32 R23, R23, 0x8, R10 ;  /* 0x0000000817177824 */ /* 0x000fca00078e000a */
[----:B------:R0:W-:Y:S04]  /*1b90*/  STL.64 [R23+-0x78], R8 ;  /* 0xffff880817007387 */ /* 0x0001e80000100a00 */
[----:B------:R-:W2:Y:S04]  /*1ba0*/  @P0 LDL.64 R10, [R1+0x20] ;  /* 0x00002000010a0983 */ /* 0x000ea80000100a00 */
[----:B------:R-:W3:Y:S04]  /*1bb0*/  LDL.64 R4, [R1+0x28] ;  /* 0x0000280001047983 */ /* 0x000ee80000100a00 */
[----:B------:R-:W4:Y:S01]  /*1bc0*/  LDL.64 R6, [R1+0x30] ;  /* 0x0000300001067983 */ /* 0x000f220000100a00 */
[----:B------:R-:W-:Y:S01]  /*1bd0*/  BSSY.RECONVERGENT B2, `(.L_x_55) ;  /* 0x0000035000027945 */ /* 0x000fe20003800200 */
[----:B--2---:R-:W-:-:S02]  /*1be0*/  @P0 SHF.R.U64 R14, R10, 0x1, R11 ;  /* 0x000000010a0e0819 */ /* 0x004fc4000000120b */
[----:B------:R-:W-:Y:S02]  /*1bf0*/  @P0 SHF.R.U32.HI R20, RZ, 0x1, R11 ;  /* 0x00000001ff140819 */ /* 0x000fe4000001160b */
[----:B------:R-:W-:Y:S02]  /*1c00*/  @P0 LOP3.LUT R11, R15, 0x3f, RZ, 0x3c, !PT ;  /* 0x0000003f0f0b0812 */ /* 0x000fe400078e3cff */
[----:B---3--:R-:W-:Y:S02]  /*1c10*/  @P0 SHF.L.U32 R13, R4, R15, RZ ;  /* 0x0000000f040d0219 */ /* 0x008fe400000006ff */
[----:B0-----:R-:W-:Y:S02]  /*1c20*/  @P0 SHF.R.U64 R8, R14, R11, R20 ;  /* 0x0000000b0e080219 */ /* 0x001fe40000001214 */
[--C-:B------:R-:W-:Y:S02]  /*1c30*/  @P0 SHF.R.U32.HI R10, RZ, 0x1, R5.reuse ;  /* 0x00000001ff0a0819 */ /* 0x100fe40000011605 */
[----:B------:R-:W-:-:S02]  /*1c40*/  @P0 SHF.R.U64 R21, R4, 0x1, R5 ;  /* 0x0000000104150819 */ /* 0x000fc40000001205 */
[----:B------:R-:W-:Y:S02]  /*1c50*/  @P0 SHF.L.U64.HI R12, R4, R15, R5 ;  /* 0x0000000f040c0219 */ /* 0x000fe40000010205 */
[----:B------:R-:W-:Y:S02]  /*1c60*/  @P0 SHF.R.U32.HI R9, RZ, R11, R20 ;  /* 0x0000000bff090219 */ /* 0x000fe40000011614 */
[----:B------:R-:W-:Y:S02]  /*1c70*/  @P0 LOP3.LUT R4, R13, R8, RZ, 0xfc, !PT ;  /* 0x000000080d040212 */ /* 0x000fe400078efcff */
[----:B----4-:R-:W-:Y:S02]  /*1c80*/  @P0 SHF.L.U32 R14, R6, R15, RZ ;  /* 0x0000000f060e0219 */ /* 0x010fe400000006ff */
[----:B------:R-:W-:Y:S01]  /*1c90*/  @P0 SHF.R.U64 R21, R21, R11, R10 ;  /* 0x0000000b15150219 */ /* 0x000fe2000000120a */
[----:B------:R-:W-:Y:S01]  /*1ca0*/  IMAD.SHL.U32 R8, R4, 0x4, RZ ;  /* 0x0000000404087824 */ /* 0x000fe200078e00ff */
[----:B------:R-:W-:-:S02]  /*1cb0*/  @P0 LOP3.LUT R5, R12, R9, RZ, 0xfc, !PT ;  /* 0x000000090c050212 */ /* 0x000fc400078efcff */
[----:B------:R-:W-:Y:S02]  /*1cc0*/  @P0 SHF.L.U64.HI R15, R6, R15, R7 ;  /* 0x0000000f060f0219 */ /* 0x000fe40000010207 */
[----:B------:R-:W-:Y:S02]  /*1cd0*/  @P0 LOP3.LUT R6, R14, R21, RZ, 0xfc, !PT ;  /* 0x000000150e060212 */ /* 0x000fe400078efcff */
[----:B------:R-:W-:Y:S02]  /*1ce0*/  @P0 SHF.R.U32.HI R10, RZ, R11, R10 ;  /* 0x0000000bff0a0219 */ /* 0x000fe4000001160a */
[----:B------:R-:W-:Y:S02]  /*1cf0*/  SHF.L.U64.HI R4, R4, 0x2, R5 ;  /* 0x0000000204047819 */ /* 0x000fe40000010205 */
[----:B------:R-:W-:Y:S02]  /*1d00*/  SHF.L.W.U32.HI R12, R5, 0x2, R6 ;  /* 0x00000002050c7819 */ /* 0x000fe40000010e06 */
[----:B------:R-:W-:-:S02]  /*1d10*/  @P0 LOP3.LUT R7, R15, R10, RZ, 0xfc, !PT ;  /* 0x0000000a0f070212 */ /* 0x000fc400078efcff */
[----:B------:R-:W-:Y:S02]  /*1d20*/  IADD3 RZ, P0, PT, RZ, -R8, RZ ;  /* 0x80000008ffff7210 */ /* 0x000fe40007f1e0ff */
[----:B------:R-:W-:Y:S02]  /*1d30*/  LOP3.LUT R5, RZ, R4, RZ, 0x33, !PT ;  /* 0x00000004ff057212 */ /* 0x000fe400078e33ff */
[----:B------:R-:W-:Y:S02]  /*1d40*/  SHF.L.W.U32.HI R6, R6, 0x2, R7 ;  /* 0x0000000206067819 */ /* 0x000fe40000010e07 */
[----:B------:R-:W-:Y:S02]  /*1d50*/  LOP3.LUT R9, RZ, R12, RZ, 0x33, !PT ;  /* 0x0000000cff097212 */ /* 0x000fe400078e33ff */
[----:B------:R-:W-:Y:S02]  /*1d60*/  IADD3.X R5, P0, PT, RZ, R5, RZ, P0, !PT ;  /* 0x00000005ff057210 */ /* 0x000fe4000071e4ff */
[----:B------:R-:W-:-:S02]  /*1d70*/  LOP3.LUT R10, RZ, R6, RZ, 0x33, !PT ;  /* 0x00000006ff0a7212 */ /* 0x000fc400078e33ff */
[----:B------:R-:W-:Y:S02]  /*1d80*/  IADD3.X R9, P1, PT, RZ, R9, RZ, P0, !PT ;  /* 0x00000009ff097210 */ /* 0x000fe4000073e4ff */
[----:B------:R-:W-:-:S03]  /*1d90*/  ISETP.GT.U32.AND P2, PT, R12, -0x1, PT ;  /* 0xffffffff0c00780c */ /* 0x000fc60003f44070 */
[----:B------:R-:W-:Y:S01]  /*1da0*/  IMAD.X R11, RZ, RZ, R10, P1 ;  /* 0x000000ffff0b7224 */ /* 0x000fe200008e060a */
[----:B------:R-:W-:-:S04]  /*1db0*/  ISETP.GT.AND.EX P0, PT, R6, -0x1, PT, P2 ;  /* 0xffffffff0600780c */ /* 0x000fc80003f04320 */
[----:B------:R-:W-:Y:S02]  /*1dc0*/  SEL R11, R6, R11, P0 ;  /* 0x0000000b060b7207 */ /* 0x000fe40000000000 */
[----:B------:R-:W-:Y:S02]  /*1dd0*/  SEL R12, R12, R9, P0 ;  /* 0x000000090c0c7207 */ /* 0x000fe40000000000 */
[----:B------:R-:W-:-:S04]  /*1de0*/  ISETP.NE.U32.AND P1, PT, R11, RZ, PT ;  /* 0x000000ff0b00720c */ /* 0x000fc80003f25070 */
[----:B------:R-:W-:Y:S01]  /*1df0*/  SEL R9, R12, R11, !P1 ;  /* 0x0000000b0c097207 */ /* 0x000fe20004800000 */
[----:B------:R-:W-:-:S05]  /*1e00*/  @!P0 IMAD.MOV R8, RZ, RZ, -R8 ;  /* 0x000000ffff088224 */ /* 0x000fca00078e0a08 */
[----:B------:R-:W0:Y:S02]  /*1e10*/  FLO.U32 R9, R9 ;  /* 0x0000000900097300 */ /* 0x000e2400000e0000 */
[C---:B0-----:R-:W-:Y:S02]  /*1e20*/  IADD3 R13, PT, PT, -R9.reuse, 0x1f, RZ ;  /* 0x0000001f090d7810 */ /* 0x041fe40007ffe1ff */
[----:B------:R-:W-:-:S03]  /*1e30*/  IADD3 R10, PT, PT, -R9, 0x3f, RZ ;  /* 0x0000003f090a7810 */ /* 0x000fc60007ffe1ff */
[----:B------:R-:W-:Y:S01]  /*1e40*/  @P1 IMAD.MOV R10, RZ, RZ, R13 ;  /* 0x000000ffff0a1224 */ /* 0x000fe200078e020d */
[----:B------:R-:W-:-:S04]  /*1e50*/  SEL R13, R4, R5, P0 ;  /* 0x00000005040d7207 */ /* 0x000fc80000000000 */
[----:B------:R-:W-:-:S13]  /*1e60*/  ISETP.NE.AND P1, PT, R10, RZ, PT ;  /* 0x000000ff0a00720c */ /* 0x000fda0003f25270 */
[----:B------:R-:W-:Y:S05]  /*1e70*/  @!P1 BRA `(.L_x_56) ;  /* 0x0000000000289947 */ /* 0x000fea0003800000 */
[----:B------:R-:W-:Y:S02]  /*1e80*/  LOP3.LUT R5, R10, 0x3f, RZ, 0xc0, !PT ;  /* 0x0000003f0a057812 */ /* 0x000fe400078ec0ff */
[--C-:B------:R-:W-:Y:S02]  /*1e90*/  SHF.R.U64 R9, R8, 0x1, R13.reuse ;  /* 0x0000000108097819 */ /* 0x100fe4000000120d */
        /* <DEDUP_REMOVED lines=8> */
.L_x_56:
[----:B------:R-:W-:Y:S05]  /*1f20*/  BSYNC.RECONVERGENT B2 ;  /* 0x0000000000027941 */ /* 0x000fea0003800200 */
.L_x_55:
[----:B------:R-:W-:Y:S01]  /*1f30*/  IMAD.WIDE.U32 R8, R12, 0x2168c235, RZ ;  /* 0x2168c2350c087825 */ /* 0x000fe200078e00ff */
[----:B------:R-:W-:-:S03]  /*1f40*/  SHF.R.U32.HI R7, RZ, 0x1e, R7 ;  /* 0x0000001eff077819 */ /* 0x000fc60000011607 */
[----:B------:R-:W-:Y:S01]  /*1f50*/  IMAD.MOV.U32 R4, RZ, RZ, R9 ;  /* 0x000000ffff047224 */ /* 0x000fe200078e0009 */
[----:B------:R-:W-:Y:S01]  /*1f60*/  IADD3 RZ, P1, PT, R8, R8, RZ ;  /* 0x0000000808ff7210 */ /* 0x000fe20007f3e0ff */
[----:B------:R-:W-:Y:S01]  /*1f70*/  IMAD.MOV.U32 R5, RZ, RZ, RZ ;  /* 0x000000ffff057224 */ /* 0x000fe200078e00ff */
[----:B------:R-:W-:Y:S01]  /*1f80*/  LEA.HI R6, R6, R7, RZ, 0x1 ;  /* 0x0000000706067211 */ /* 0x000fe200078f08ff */
[----:B------:R-:W-:-:S04]  /*1f90*/  IMAD.HI.U32 R9, R11, -0x36f0255e, RZ ;  /* 0xc90fdaa20b097827 */ /* 0x000fc800078e00ff */
[----:B------:R-:W-:-:S04]  /*1fa0*/  IMAD.WIDE.U32 R4, R12, -0x36f0255e, R4 ;  /* 0xc90fdaa20c047825 */ /* 0x000fc800078e0004 */
[----:B------:R-:W-:-:S04]  /*1fb0*/  IMAD.WIDE.U32 R4, P2, R11, 0x2168c235, R4 ;  /* 0x2168c2350b047825 */ /* 0x000fc80007840004 */
[----:B------:R-:W-:Y:S01]  /*1fc0*/  IMAD R11, R11, -0x36f0255e, RZ ;  /* 0xc90fdaa20b0b7824 */ /* 0x000fe200078e02ff */
[----:B------:R-:W-:Y:S01]  /*1fd0*/  IADD3.X RZ, P1, PT, R4, R4, RZ, P1, !PT ;  /* 0x0000000404ff7210 */ /* 0x000fe20000f3e4ff */
[----:B------:R-:W-:-:S03]  /*1fe0*/  IMAD.X R8, RZ, RZ, R9, P2 ;  /* 0x000000ffff087224 */ /* 0x000fc600010e0609 */
[----:B------:R-:W-:-:S04]  /*1ff0*/  IADD3 R5, P2, PT, R11, R5, RZ ;  /* 0x000000050b057210 */ /* 0x000fc80007f5e0ff */
        /* <DEDUP_REMOVED lines=12> */
[----:B------:R-:W-:-:S02]  /*20c0*/  @!P0 LOP3.LUT R3, R3, 0x80000000, RZ, 0x3c, !PT ;  /* 0x8000000003038812 */ /* 0x000fc400078e3cff */
[----:B------:R-:W-:Y:S01]  /*20d0*/  SHF.R.U64 R32, R32, 0xa, R5 ;  /* 0x0000000a20207819 */ /* 0x000fe20000001205 */
[----:B------:R-:W-:-:S03]  /*20e0*/  IMAD.SHL.U32 R4, R4, 0x100000, RZ ;  /* 0x0010000004047824 */ /* 0x000fc600078e00ff */
[----:B------:R-:W-:-:S03]  /*20f0*/  IADD3 R32, P2, PT, R32, 0x1, RZ ;  /* 0x0000000120207810 */ /* 0x000fc60007f5e0ff */
[----:B------:R-:W-:Y:S01]  /*2100*/  @P1 IMAD.MOV R6, RZ, RZ, -R6 ;  /* 0x000000ffff061224 */ /* 0x000fe200078e0a06 */
[----:B------:R-:W-:-:S04]  /*2110*/  LEA.HI.X R5, R5, RZ, RZ, 0x16, P2 ;  /* 0x000000ff05057211 */ /* 0x000fc800010fb4ff */
[--C-:B------:R-:W-:Y:S02]  /*2120*/  SHF.R.U64 R32, R32, 0x1, R5.reuse ;  /* 0x0000000120207819 */ /* 0x100fe40000001205 */
[----:B------:R-:W-:Y:S02]  /*2130*/  SHF.R.U32.HI R5, RZ, 0x1, R5 ;  /* 0x00000001ff057819 */ /* 0x000fe40000011605 */
[----:B------:R-:W-:-:S04]  /*2140*/  IADD3 R32, P2, P3, RZ, RZ, R32 ;  /* 0x000000ffff207210 */ /* 0x000fc80007b5e020 */
[----:B------:R-:W-:-:S04]  /*2150*/  IADD3.X R4, PT, PT, R4, 0x3fe00000, R5, P2, P3 ;  /* 0x3fe0000004047810 */ /* 0x000fc800017e6405 */
[----:B------:R-:W-:-:S07]  /*2160*/  LOP3.LUT R33, R4, R3, RZ, 0xfc, !PT ;  /* 0x0000000304217212 */ /* 0x000fce00078efcff */
.L_x_50:
[----:B------:R-:W-:Y:S02]  /*2170*/  IMAD.MOV.U32 R4, RZ, RZ, R0 ;  /* 0x000000ffff047224 */ /* 0x000fe400078e0000 */
[----:B------:R-:W-:-:S04]  /*2180*/  IMAD.MOV.U32 R5, RZ, RZ, 0x0 ;  /* 0x00000000ff057424 */ /* 0x000fc800078e00ff */
[----:B------:R-:W-:Y:S05]  /*2190*/  RET.REL.NODEC R4 `(_Z3fftP7double2S0_ii) ;  /* 0xffffffdc04987950 */ /* 0x000fea0003c3ffff */
.L_x_57:
        /* <DEDUP_REMOVED lines=14> */
.L_x_62:


//--------------------- .nv.global.init           --------------------------
	.section	.nv.global.init,"aw",@progbits
	.align	16
.nv.global.init:
	.type		__cudart_sin_cos_coeffs,@object
	.size		__cudart_sin_cos_coeffs,(__cudart_i2opi_d - __cudart_sin_cos_coeffs)
__cudart_sin_cos_coeffs:
        /*0000*/ 	.byte	0x46, 0xd2, 0xb0, 0x2c, 0xf1, 0xe5, 0x5a, 0xbe, 0x92, 0xe3, 0xac, 0x69, 0xe3, 0x1d, 0xc7, 0x3e
        /*0010*/ 	.byte	0xa1, 0x62, 0xdb, 0x19, 0xa0, 0x01, 0x2a, 0xbf, 0x18, 0x08, 0x11, 0x11, 0x11, 0x11, 0x81, 0x3f
        /*0020*/ 	.byte	0x54, 0x55, 0x55, 0x55, 0x55, 0x55, 0xc5, 0xbf, 0x00, 0x00, 0x00, 0x00, 0x00, 0x00, 0x00, 0x00
        /*0030*/ 	.byte	0x00, 0x00, 0x00, 0x00, 0x00, 0x00, 0x00, 0x00, 0x64, 0x81, 0xfd, 0x20, 0x83, 0xff, 0xa8, 0xbd
        /*0040*/ 	.byte	0x28, 0x85, 0xef, 0xc1, 0xa7, 0xee, 0x21, 0x3e, 0xd9, 0xe6, 0x06, 0x8e, 0x4f, 0x7e, 0x92, 0xbe
        /*0050*/ 	.byte	0xe9, 0xbc, 0xdd, 0x19, 0xa0, 0x01, 0xfa, 0x3e, 0x47, 0x5d, 0xc1, 0x16, 0x6c, 0xc1, 0x56, 0xbf
        /*0060*/ 	.byte	0x51, 0x55, 0x55, 0x55, 0x55, 0x55, 0xa5, 0x3f, 0x00, 0x00, 0x00, 0x00, 0x00, 0x00, 0xe0, 0xbf
        /*0070*/ 	.byte	0x00, 0x00, 0x00, 0x00, 0x00, 0x00, 0xf0, 0x3f, 0x00, 0x00, 0x00, 0x00, 0x00, 0x00, 0x00, 0x00
	.type		__cudart_i2opi_d,@object
	.size		__cudart_i2opi_d,($str - __cudart_i2opi_d)
__cudart_i2opi_d:
        /* <DEDUP_REMOVED lines=9> */
	.type		$str,@object
	.size		$str,(.L_0 - $str)
$str:
        /*0110*/ 	.byte	0x25, 0x64, 0x2c, 0x25, 0x6c, 0x66, 0x2c, 0x25, 0x64, 0x0a, 0x00
.L_0:


//--------------------- .nv.shared.reserved.0     --------------------------
	.section	.nv.shared.reserved.0,"aw",@nobits
	.weak		__nv_reservedSMEM_offset_0_alias
	.size		__nv_reservedSMEM_offset_0_alias, 0, 64
	.other		__nv_reservedSMEM_offset_0_alias,@"STO_CUDA_RESERVED_SHARED STV_DEFAULT"
__nv_reservedSMEM_offset_0_alias:
	.zero		0
	.zero		64


//--------------------- .nv.constant0._Z4fft2P7double2S0_i --------------------------
	.section	.nv.constant0._Z4fft2P7double2S0_i,"a",@progbits
	.sectionflags	@""
	.align	4
.nv.constant0._Z4fft2P7double2S0_i:
	.zero		916


//--------------------- .nv.constant0._Z3fftP7double2S0_ii --------------------------
	.section	.nv.constant0._Z3fftP7double2S0_ii,"a",@progbits
	.sectionflags	@""
	.align	4
.nv.constant0._Z3fftP7double2S0_ii:
	.zero		920


//--------------------- SYMBOLS --------------------------

	.type		.nv.reservedSmem.offset0,@object
	.size		.nv.reservedSmem.offset0,0x4
	.type		vprintf,@function
